//
// Generated by NVIDIA NVVM Compiler
//
// Compiler Build ID: CL-36424714
// Cuda compilation tools, release 13.0, V13.0.88
// Based on NVVM 20.0.0
//

.version 9.0
.target sm_100
.address_size 64

	// .globl	_Z22_fourier_filter_kernelPA2_d4dim3S1_S1_d

.visible .entry _Z22_fourier_filter_kernelPA2_d4dim3S1_S1_d(
	.param .u64 .ptr .align 1 _Z22_fourier_filter_kernelPA2_d4dim3S1_S1_d_param_0,
	.param .align 4 .b8 _Z22_fourier_filter_kernelPA2_d4dim3S1_S1_d_param_1[12],
	.param .align 4 .b8 _Z22_fourier_filter_kernelPA2_d4dim3S1_S1_d_param_2[12],
	.param .align 4 .b8 _Z22_fourier_filter_kernelPA2_d4dim3S1_S1_d_param_3[12],
	.param .f64 _Z22_fourier_filter_kernelPA2_d4dim3S1_S1_d_param_4
)
{
	.reg .pred 	%p<55>;
	.reg .b32 	%r<86>;
	.reg .b64 	%rd<15>;
	.reg .b64 	%fd<124>;

	ld.param.u32 	%r36, [_Z22_fourier_filter_kernelPA2_d4dim3S1_S1_d_param_3+8];
	ld.param.u32 	%r35, [_Z22_fourier_filter_kernelPA2_d4dim3S1_S1_d_param_3+4];
	ld.param.u32 	%r34, [_Z22_fourier_filter_kernelPA2_d4dim3S1_S1_d_param_3];
	ld.param.u32 	%r31, [_Z22_fourier_filter_kernelPA2_d4dim3S1_S1_d_param_2];
	ld.param.u32 	%r2, [_Z22_fourier_filter_kernelPA2_d4dim3S1_S1_d_param_1+4];
	ld.param.u32 	%r3, [_Z22_fourier_filter_kernelPA2_d4dim3S1_S1_d_param_1+8];
	ld.param.u32 	%r33, [_Z22_fourier_filter_kernelPA2_d4dim3S1_S1_d_param_2+8];
	ld.param.u32 	%r1, [_Z22_fourier_filter_kernelPA2_d4dim3S1_S1_d_param_1];
	ld.param.u64 	%rd7, [_Z22_fourier_filter_kernelPA2_d4dim3S1_S1_d_param_0];
	ld.param.u32 	%r37, [_Z22_fourier_filter_kernelPA2_d4dim3S1_S1_d_param_2+4];
	ld.param.f64 	%fd30, [_Z22_fourier_filter_kernelPA2_d4dim3S1_S1_d_param_4];
	cvta.to.global.u64 	%rd1, %rd7;
	cvt.rn.f64.u32 	%fd31, %r1;
	mul.f64 	%fd32, %fd30, %fd31;
	mov.f64 	%fd33, 0d401921FB54442D18;
	div.rn.f64 	%fd1, %fd33, %fd32;
	mov.u32 	%r38, %ntid.x;
	mov.u32 	%r39, %ctaid.x;
	mov.u32 	%r40, %tid.x;
	mad.lo.s32 	%r7, %r38, %r39, %r40;
	mov.u32 	%r41, %ntid.y;
	mov.u32 	%r42, %ctaid.y;
	mov.u32 	%r43, %tid.y;
	mad.lo.s32 	%r44, %r41, %r42, %r43;
	setp.ge.u32 	%p1, %r7, %r33;
	setp.ge.u32 	%p2, %r44, %r37;
	or.pred  	%p3, %p1, %p2;
	@%p3 bra 	$L__BB0_24;
	shr.u32 	%r45, %r3, 1;
	shr.u32 	%r46, %r2, 1;
	cvt.rn.f64.u32 	%fd34, %r3;
	mul.f64 	%fd35, %fd30, %fd34;
	mov.f64 	%fd36, 0d401921FB54442D18;
	div.rn.f64 	%fd2, %fd36, %fd35;
	cvt.rn.f64.u32 	%fd37, %r2;
	mul.f64 	%fd38, %fd30, %fd37;
	div.rn.f64 	%fd3, %fd36, %fd38;
	add.s32 	%r47, %r35, %r44;
	add.s32 	%r48, %r36, %r7;
	setp.gt.s32 	%p4, %r47, %r46;
	sub.s32 	%r49, %r47, %r2;
	cvt.rn.f64.u32 	%fd39, %r49;
	cvt.rn.f64.s32 	%fd40, %r47;
	selp.f64 	%fd4, %fd39, %fd40, %p4;
	setp.gt.s32 	%p5, %r48, %r45;
	sub.s32 	%r50, %r48, %r3;
	cvt.rn.f64.u32 	%fd41, %r50;
	cvt.rn.f64.s32 	%fd42, %r48;
	selp.f64 	%fd5, %fd41, %fd42, %p5;
	mad.lo.s32 	%r82, %r33, %r44, %r7;
	setp.eq.s32 	%p6, %r31, 0;
	@%p6 bra 	$L__BB0_24;
	mul.f64 	%fd43, %fd3, %fd4;
	mul.f64 	%fd44, %fd2, %fd5;
	mul.lo.s32 	%r52, %r1, %r2;
	mul.lo.s32 	%r53, %r52, %r3;
	cvt.rn.f64.u32 	%fd45, %r53;
	rcp.rn.f64 	%fd46, %fd45;
	neg.f64 	%fd6, %fd46;
	mul.f64 	%fd7, %fd43, %fd43;
	mul.f64 	%fd8, %fd44, %fd44;
	setp.lt.u32 	%p7, %r31, 4;
	mov.b32 	%r85, 0;
	@%p7 bra 	$L__BB0_13;
	and.b32  	%r54, %r31, -4;
	neg.s32 	%r80, %r54;
	add.s32 	%r79, %r34, 3;
	sub.s32 	%r78, %r34, %r1;
$L__BB0_4:
	.pragma "nounroll";
	setp.eq.f64 	%p8, %fd5, 0d0000000000000000;
	setp.eq.f64 	%p9, %fd4, 0d0000000000000000;
	add.s32 	%r17, %r79, -2;
	add.s32 	%r55, %r79, -3;
	shr.u32 	%r56, %r1, 1;
	setp.gt.s32 	%p10, %r55, %r56;
	cvt.rn.f64.u32 	%fd48, %r78;
	cvt.rn.f64.s32 	%fd49, %r55;
	selp.f64 	%fd9, %fd48, %fd49, %p10;
	setp.eq.f64 	%p11, %fd9, 0d0000000000000000;
	and.pred  	%p12, %p11, %p9;
	and.pred  	%p13, %p8, %p12;
	mov.f64 	%fd117, 0d0000000000000000;
	@%p13 bra 	$L__BB0_6;
	mul.f64 	%fd50, %fd1, %fd9;
	fma.rn.f64 	%fd51, %fd50, %fd50, %fd7;
	add.f64 	%fd52, %fd8, %fd51;
	div.rn.f64 	%fd117, %fd6, %fd52;
$L__BB0_6:
	mul.wide.s32 	%rd8, %r82, 16;
	add.s64 	%rd2, %rd1, %rd8;
	ld.global.f64 	%fd54, [%rd2];
	mul.f64 	%fd55, %fd117, %fd54;
	st.global.f64 	[%rd2], %fd55;
	ld.global.f64 	%fd56, [%rd2+8];
	mul.f64 	%fd57, %fd117, %fd56;
	st.global.f64 	[%rd2+8], %fd57;
	shr.u32 	%r57, %r1, 1;
	setp.gt.s32 	%p16, %r17, %r57;
	add.s32 	%r58, %r78, 1;
	cvt.rn.f64.u32 	%fd58, %r58;
	cvt.rn.f64.s32 	%fd59, %r17;
	selp.f64 	%fd12, %fd58, %fd59, %p16;
	setp.eq.f64 	%p17, %fd12, 0d0000000000000000;
	and.pred  	%p18, %p17, %p9;
	and.pred  	%p19, %p8, %p18;
	mov.f64 	%fd118, 0d0000000000000000;
	@%p19 bra 	$L__BB0_8;
	mul.f64 	%fd60, %fd1, %fd12;
	fma.rn.f64 	%fd61, %fd60, %fd60, %fd7;
	add.f64 	%fd62, %fd8, %fd61;
	div.rn.f64 	%fd118, %fd6, %fd62;
$L__BB0_8:
	mul.lo.s32 	%r59, %r37, %r33;
	mul.wide.s32 	%rd3, %r59, 16;
	add.s64 	%rd4, %rd2, %rd3;
	ld.global.f64 	%fd64, [%rd4];
	mul.f64 	%fd65, %fd118, %fd64;
	st.global.f64 	[%rd4], %fd65;
	ld.global.f64 	%fd66, [%rd4+8];
	mul.f64 	%fd67, %fd118, %fd66;
	st.global.f64 	[%rd4+8], %fd67;
	add.s32 	%r60, %r17, 1;
	shr.u32 	%r61, %r1, 1;
	setp.gt.s32 	%p22, %r60, %r61;
	add.s32 	%r62, %r78, 2;
	cvt.rn.f64.u32 	%fd68, %r62;
	cvt.rn.f64.s32 	%fd69, %r60;
	selp.f64 	%fd15, %fd68, %fd69, %p22;
	setp.eq.f64 	%p23, %fd15, 0d0000000000000000;
	and.pred  	%p24, %p23, %p9;
	and.pred  	%p25, %p8, %p24;
	mov.f64 	%fd119, 0d0000000000000000;
	@%p25 bra 	$L__BB0_10;
	mul.f64 	%fd70, %fd1, %fd15;
	fma.rn.f64 	%fd71, %fd70, %fd70, %fd7;
	add.f64 	%fd72, %fd8, %fd71;
	div.rn.f64 	%fd119, %fd6, %fd72;
$L__BB0_10:
	add.s64 	%rd5, %rd4, %rd3;
	ld.global.f64 	%fd74, [%rd5];
	mul.f64 	%fd75, %fd119, %fd74;
	st.global.f64 	[%rd5], %fd75;
	ld.global.f64 	%fd76, [%rd5+8];
	mul.f64 	%fd77, %fd119, %fd76;
	st.global.f64 	[%rd5+8], %fd77;
	shr.u32 	%r63, %r1, 1;
	setp.gt.s32 	%p28, %r79, %r63;
	add.s32 	%r64, %r78, 3;
	cvt.rn.f64.u32 	%fd78, %r64;
	cvt.rn.f64.s32 	%fd79, %r79;
	selp.f64 	%fd18, %fd78, %fd79, %p28;
	setp.eq.f64 	%p29, %fd18, 0d0000000000000000;
	and.pred  	%p30, %p29, %p9;
	and.pred  	%p31, %p8, %p30;
	mov.f64 	%fd120, 0d0000000000000000;
	@%p31 bra 	$L__BB0_12;
	mul.f64 	%fd80, %fd1, %fd18;
	fma.rn.f64 	%fd81, %fd80, %fd80, %fd7;
	add.f64 	%fd82, %fd8, %fd81;
	div.rn.f64 	%fd120, %fd6, %fd82;
$L__BB0_12:
	and.b32  	%r85, %r31, -4;
	add.s64 	%rd9, %rd5, %rd3;
	ld.global.f64 	%fd83, [%rd9];
	mul.f64 	%fd84, %fd120, %fd83;
	st.global.f64 	[%rd9], %fd84;
	ld.global.f64 	%fd85, [%rd9+8];
	mul.f64 	%fd86, %fd120, %fd85;
	st.global.f64 	[%rd9+8], %fd86;
	mul.lo.s32 	%r65, %r37, %r33;
	shl.b32 	%r66, %r65, 2;
	add.s32 	%r82, %r82, %r66;
	add.s32 	%r80, %r80, 4;
	add.s32 	%r79, %r79, 4;
	add.s32 	%r78, %r78, 4;
	setp.ne.s32 	%p32, %r80, 0;
	@%p32 bra 	$L__BB0_4;
$L__BB0_13:
	and.b32  	%r25, %r31, 3;
	setp.eq.s32 	%p33, %r25, 0;
	@%p33 bra 	$L__BB0_24;
	setp.eq.s32 	%p34, %r25, 1;
	@%p34 bra 	$L__BB0_20;
	setp.eq.f64 	%p35, %fd5, 0d0000000000000000;
	setp.eq.f64 	%p36, %fd4, 0d0000000000000000;
	add.s32 	%r26, %r85, %r34;
	shr.u32 	%r67, %r1, 1;
	setp.gt.s32 	%p37, %r26, %r67;
	sub.s32 	%r68, %r26, %r1;
	cvt.rn.f64.u32 	%fd88, %r68;
	cvt.rn.f64.s32 	%fd89, %r26;
	selp.f64 	%fd21, %fd88, %fd89, %p37;
	setp.eq.f64 	%p38, %fd21, 0d0000000000000000;
	and.pred  	%p39, %p38, %p36;
	and.pred  	%p40, %p35, %p39;
	mov.f64 	%fd121, 0d0000000000000000;
	@%p40 bra 	$L__BB0_17;
	mul.f64 	%fd90, %fd1, %fd21;
	fma.rn.f64 	%fd91, %fd90, %fd90, %fd7;
	add.f64 	%fd92, %fd8, %fd91;
	div.rn.f64 	%fd121, %fd6, %fd92;
$L__BB0_17:
	mul.wide.s32 	%rd10, %r82, 16;
	add.s64 	%rd6, %rd1, %rd10;
	ld.global.f64 	%fd94, [%rd6];
	mul.f64 	%fd95, %fd121, %fd94;
	st.global.f64 	[%rd6], %fd95;
	ld.global.f64 	%fd96, [%rd6+8];
	mul.f64 	%fd97, %fd121, %fd96;
	st.global.f64 	[%rd6+8], %fd97;
	add.s32 	%r69, %r26, 1;
	setp.gt.s32 	%p43, %r69, %r67;
	sub.s32 	%r71, %r69, %r1;
	cvt.rn.f64.u32 	%fd98, %r71;
	cvt.rn.f64.s32 	%fd99, %r69;
	selp.f64 	%fd24, %fd98, %fd99, %p43;
	setp.eq.f64 	%p44, %fd24, 0d0000000000000000;
	and.pred  	%p45, %p44, %p36;
	and.pred  	%p46, %p35, %p45;
	mov.f64 	%fd122, 0d0000000000000000;
	@%p46 bra 	$L__BB0_19;
	mul.f64 	%fd100, %fd1, %fd24;
	fma.rn.f64 	%fd101, %fd100, %fd100, %fd7;
	add.f64 	%fd102, %fd8, %fd101;
	div.rn.f64 	%fd122, %fd6, %fd102;
$L__BB0_19:
	mul.lo.s32 	%r72, %r37, %r33;
	mul.wide.s32 	%rd11, %r72, 16;
	add.s64 	%rd12, %rd6, %rd11;
	ld.global.f64 	%fd103, [%rd12];
	mul.f64 	%fd104, %fd122, %fd103;
	st.global.f64 	[%rd12], %fd104;
	ld.global.f64 	%fd105, [%rd12+8];
	mul.f64 	%fd106, %fd122, %fd105;
	st.global.f64 	[%rd12+8], %fd106;
	shl.b32 	%r73, %r72, 1;
	add.s32 	%r82, %r82, %r73;
	add.s32 	%r85, %r85, 2;
$L__BB0_20:
	and.b32  	%r74, %r31, 1;
	setp.eq.b32 	%p47, %r74, 1;
	not.pred 	%p48, %p47;
	@%p48 bra 	$L__BB0_24;
	setp.eq.f64 	%p49, %fd5, 0d0000000000000000;
	setp.eq.f64 	%p50, %fd4, 0d0000000000000000;
	add.s32 	%r75, %r85, %r34;
	shr.u32 	%r76, %r1, 1;
	setp.gt.s32 	%p51, %r75, %r76;
	sub.s32 	%r77, %r75, %r1;
	cvt.rn.f64.u32 	%fd108, %r77;
	cvt.rn.f64.s32 	%fd109, %r75;
	selp.f64 	%fd110, %fd108, %fd109, %p51;
	mul.f64 	%fd27, %fd1, %fd110;
	setp.eq.f64 	%p52, %fd110, 0d0000000000000000;
	and.pred  	%p53, %p52, %p50;
	and.pred  	%p54, %p49, %p53;
	mov.f64 	%fd123, 0d0000000000000000;
	@%p54 bra 	$L__BB0_23;
	fma.rn.f64 	%fd111, %fd27, %fd27, %fd7;
	add.f64 	%fd112, %fd8, %fd111;
	div.rn.f64 	%fd123, %fd6, %fd112;
$L__BB0_23:
	mul.wide.s32 	%rd13, %r82, 16;
	add.s64 	%rd14, %rd1, %rd13;
	ld.global.f64 	%fd113, [%rd14];
	mul.f64 	%fd114, %fd123, %fd113;
	st.global.f64 	[%rd14], %fd114;
	ld.global.f64 	%fd115, [%rd14+8];
	mul.f64 	%fd116, %fd123, %fd115;
	st.global.f64 	[%rd14+8], %fd116;
$L__BB0_24:
	ret;

}


// ===== COMPILED SASS (sm_100) =====

	.target	sm_100

	.elftype	@"ET_EXEC"


//--------------------- .note.nv.tkinfo           --------------------------
	.section	.note.nv.tkinfo,"",@"SHT_NOTE"
	.sectionflags	@"SHF_NOTE_NV_TKINFO"
	.tkinfo
        /*0018*/ 	.word	0x00000002
        /*0030*/ 	.string	""
        /*0030*/ 	.string	"ptxas"
        /*0030*/ 	.string	"Cuda compilation tools, release 13.0, V13.0.88"
        /*0030*/ 	.string	"Build cuda_13.0.r13.0/compiler.36424714_0"
        /*0030*/ 	.string	"-arch sm_100 -m 64 "



//--------------------- .note.nv.cuinfo           --------------------------
	.section	.note.nv.cuinfo,"",@"SHT_NOTE"
	.sectionflags	@"SHF_NOTE_NV_CUINFO"
        /*0018*/ 	.short	0x0002
        /*001a*/ 	.short	0x0064
        /*001c*/ 	.short	0x0082
	.zero		2


//--------------------- .nv.info                  --------------------------
	.section	.nv.info,"",@"SHT_CUDA_INFO"
	.align	4


	//----- nvinfo : EIATTR_REGCOUNT
	.align		4
        /*0000*/ 	.byte	0x04, 0x2f
        /*0002*/ 	.short	(.L_1 - .L_0)
	.align		4
.L_0:
        /*0004*/ 	.word	index@(_Z22_fourier_filter_kernelPA2_d4dim3S1_S1_d)
        /*0008*/ 	.word	0x0000002a


	//----- nvinfo : EIATTR_FRAME_SIZE
	.align		4
.L_1:
        /*000c*/ 	.byte	0x04, 0x11
        /*000e*/ 	.short	(.L_3 - .L_2)
	.align		4
.L_2:
        /*0010*/ 	.word	index@($__internal_1_$__cuda_sm20_div_rn_f64_full)
        /*0014*/ 	.word	0x00000000


	//----- nvinfo : EIATTR_FRAME_SIZE
	.align		4
.L_3:
        /*0018*/ 	.byte	0x04, 0x11
        /*001a*/ 	.short	(.L_5 - .L_4)
	.align		4
.L_4:
        /*001c*/ 	.word	index@($__internal_0_$__cuda_sm20_dblrcp_rn_slowpath_v3)
        /*0020*/ 	.word	0x00000000


	//----- nvinfo : EIATTR_FRAME_SIZE
	.align		4
.L_5:
        /*0024*/ 	.byte	0x04, 0x11
        /*0026*/ 	.short	(.L_7 - .L_6)
	.align		4
.L_6:
        /*0028*/ 	.word	index@(_Z22_fourier_filter_kernelPA2_d4dim3S1_S1_d)
        /*002c*/ 	.word	0x00000000


	//----- nvinfo : EIATTR_MIN_STACK_SIZE
	.align		4
.L_7:
        /*0030*/ 	.byte	0x04, 0x12
        /*0032*/ 	.short	(.L_9 - .L_8)
	.align		4
.L_8:
        /*0034*/ 	.word	index@(_Z22_fourier_filter_kernelPA2_d4dim3S1_S1_d)
        /*0038*/ 	.word	0x00000000
.L_9:


//--------------------- .nv.compat                --------------------------
	.section	.nv.compat,"",@"SHT_CUDA_COMPAT_INFO"
	.align	4
        /*0000*/ 	.byte	0x02, 0x09, 0x00, 0x00, 0x02, 0x02, 0x01, 0x00, 0x02, 0x05, 0x05, 0x00, 0x03, 0x07, 0x01, 0x01
        /*0010*/ 	.byte	0x02, 0x03, 0x00, 0x00, 0x02, 0x06, 0x01, 0x00, 0x04, 0x0b, 0x08, 0x00, 0x01, 0x00, 0x00, 0x00
        /*0020*/ 	.byte	0x00, 0x00, 0x00, 0x00


//--------------------- .nv.info._Z22_fourier_filter_kernelPA2_d4dim3S1_S1_d --------------------------
	.section	.nv.info._Z22_fourier_filter_kernelPA2_d4dim3S1_S1_d,"",@"SHT_CUDA_INFO"
	.sectionflags	@""
	.align	4


	//----- nvinfo : EIATTR_CUDA_API_VERSION
	.align		4
        /*0000*/ 	.byte	0x04, 0x37
        /*0002*/ 	.short	(.L_11 - .L_10)
.L_10:
        /*0004*/ 	.word	0x00000082


	//----- nvinfo : EIATTR_KPARAM_INFO
	.align		4
.L_11:
        /*0008*/ 	.byte	0x04, 0x17
        /*000a*/ 	.short	(.L_13 - .L_12)
.L_12:
        /*000c*/ 	.word	0x00000000
        /*0010*/ 	.short	0x0004
        /*0012*/ 	.short	0x0030
        /*0014*/ 	.byte	0x00, 0xf0, 0x21, 0x00


	//----- nvinfo : EIATTR_KPARAM_INFO
	.align		4
.L_13:
        /*0018*/ 	.byte	0x04, 0x17
        /*001a*/ 	.short	(.L_15 - .L_14)
.L_14:
        /*001c*/ 	.word	0x00000000
        /*0020*/ 	.short	0x0003
        /*0022*/ 	.short	0x0020
        /*0024*/ 	.byte	0x00, 0xf0, 0x31, 0x00


	//----- nvinfo : EIATTR_KPARAM_INFO
	.align		4
.L_15:
        /*0028*/ 	.byte	0x04, 0x17
        /*002a*/ 	.short	(.L_17 - .L_16)
.L_16:
        /*002c*/ 	.word	0x00000000
        /*0030*/ 	.short	0x0002
        /*0032*/ 	.short	0x0014
        /*0034*/ 	.byte	0x00, 0xf0, 0x31, 0x00


	//----- nvinfo : EIATTR_KPARAM_INFO
	.align		4
.L_17:
        /*0038*/ 	.byte	0x04, 0x17
        /*003a*/ 	.short	(.L_19 - .L_18)
.L_18:
        /*003c*/ 	.word	0x00000000
        /*0040*/ 	.short	0x0001
        /*0042*/ 	.short	0x0008
        /*0044*/ 	.byte	0x00, 0xf0, 0x31, 0x00


	//----- nvinfo : EIATTR_KPARAM_INFO
	.align		4
.L_19:
        /*0048*/ 	.byte	0x04, 0x17
        /*004a*/ 	.short	(.L_21 - .L_20)
.L_20:
        /*004c*/ 	.word	0x00000000
        /*0050*/ 	.short	0x0000
        /*0052*/ 	.short	0x0000
        /*0054*/ 	.byte	0x00, 0xf5, 0x21, 0x00


	//----- nvinfo : EIATTR_SPARSE_MMA_MASK
	.align		4
.L_21:
        /*0058*/ 	.byte	0x03, 0x50
        /*005a*/ 	.short	0x0000


	//----- nvinfo : EIATTR_MAXREG_COUNT
	.align		4
        /*005c*/ 	.byte	0x03, 0x1b
        /*005e*/ 	.short	0x00ff


	//----- nvinfo : EIATTR_MERCURY_ISA_VERSION
	.align		4
        /*0060*/ 	.byte	0x03, 0x5f
        /*0062*/ 	.short	0x0101


	//----- nvinfo : EIATTR_VRC_CTA_INIT_COUNT
	.align		4
        /*0064*/ 	.byte	0x02, 0x4a
	.zero		1
	.zero		1


	//----- nvinfo : EIATTR_EXIT_INSTR_OFFSETS
	.align		4
        /*0068*/ 	.byte	0x04, 0x1c
        /*006a*/ 	.short	(.L_23 - .L_22)


	//   ....[0]....
.L_22:
        /*006c*/ 	.word	0x00000250


	//   ....[1]....
        /*0070*/ 	.word	0x00000630


	//   ....[2]....
        /*0074*/ 	.word	0x00001570


	//   ....[3]....
        /*0078*/ 	.word	0x00001bd0


	//   ....[4]....
        /*007c*/ 	.word	0x00001ef0


	//----- nvinfo : EIATTR_CRS_STACK_SIZE
	.align		4
.L_23:
        /*0080*/ 	.byte	0x04, 0x1e
        /*0082*/ 	.short	(.L_25 - .L_24)
.L_24:
        /*0084*/ 	.word	0x00000000


	//----- nvinfo : EIATTR_CBANK_PARAM_SIZE
	.align		4
.L_25:
        /*0088*/ 	.byte	0x03, 0x19
        /*008a*/ 	.short	0x0038


	//----- nvinfo : EIATTR_PARAM_CBANK
	.align		4
        /*008c*/ 	.byte	0x04, 0x0a
        /*008e*/ 	.short	(.L_27 - .L_26)
	.align		4
.L_26:
        /*0090*/ 	.word	index@(.nv.constant0._Z22_fourier_filter_kernelPA2_d4dim3S1_S1_d)
        /*0094*/ 	.short	0x0380
        /*0096*/ 	.short	0x0038


	//----- nvinfo : EIATTR_SW_WAR
	.align		4
.L_27:
        /*0098*/ 	.byte	0x04, 0x36
        /*009a*/ 	.short	(.L_29 - .L_28)
.L_28:
        /*009c*/ 	.word	0x00000008
.L_29:


//--------------------- .nv.callgraph             --------------------------
	.section	.nv.callgraph,"",@"SHT_CUDA_CALLGRAPH"
	.align	4
	.sectionentsize	8
	.align		4
        /*0000*/ 	.word	0x00000000
	.align		4
        /*0004*/ 	.word	0xffffffff
	.align		4
        /*0008*/ 	.word	0x00000000
	.align		4
        /*000c*/ 	.word	0xfffffffe
	.align		4
        /*0010*/ 	.word	0x00000000
	.align		4
        /*0014*/ 	.word	0xfffffffd
	.align		4
        /*0018*/ 	.word	0x00000000
	.align		4
        /*001c*/ 	.word	0xfffffffc


//--------------------- .text._Z22_fourier_filter_kernelPA2_d4dim3S1_S1_d --------------------------
	.section	.text._Z22_fourier_filter_kernelPA2_d4dim3S1_S1_d,"ax",@progbits
	.align	128
        .global         _Z22_fourier_filter_kernelPA2_d4dim3S1_S1_d
        .type           _Z22_fourier_filter_kernelPA2_d4dim3S1_S1_d,@function
        .size           _Z22_fourier_filter_kernelPA2_d4dim3S1_S1_d,(.L_x_39 - _Z22_fourier_filter_kernelPA2_d4dim3S1_S1_d)
        .other          _Z22_fourier_filter_kernelPA2_d4dim3S1_S1_d,@"STO_CUDA_ENTRY STV_DEFAULT"
_Z22_fourier_filter_kernelPA2_d4dim3S1_S1_d:
.text._Z22_fourier_filter_kernelPA2_d4dim3S1_S1_d:
[----:B------:R-:W-:Y:S01]  /*0000*/  LDC R1, c[0x0][0x37c] ;  /* 0x0000df00ff017b82 */ /* 0x000fe20000000800 */
[----:B------:R-:W0:Y:S01]  /*0010*/  LDCU UR4, c[0x0][0x388] ;  /* 0x00007100ff0477ac */ /* 0x000e220008000800 */
[----:B------:R-:W1:Y:S01]  /*0020*/  LDCU.64 UR6, c[0x0][0x3b0] ;  /* 0x00007600ff0677ac */ /* 0x000e620008000a00 */
[----:B------:R-:W-:Y:S01]  /*0030*/  UMOV UR5, 0x401921fb ;  /* 0x401921fb00057882 */ /* 0x000fe20000000000 */
[----:B0-----:R-:W1:Y:S01]  /*0040*/  I2F.F64.U32 R2, UR4 ;  /* 0x0000000400027d12 */ /* 0x001e620008201800 */
[----:B------:R-:W-:Y:S01]  /*0050*/  UMOV UR4, 0x54442d18 ;  /* 0x54442d1800047882 */ /* 0x000fe20000000000 */
[----:B-1----:R-:W-:Y:S01]  /*0060*/  DMUL R24, R2, UR6 ;  /* 0x0000000602187c28 */ /* 0x002fe20008000000 */
[----:B------:R-:W-:-:S05]  /*0070*/  IMAD.MOV.U32 R2, RZ, RZ, 0x1 ;  /* 0x00000001ff027424 */ /* 0x000fca00078e00ff */
[----:B------:R-:W0:Y:S02]  /*0080*/  MUFU.RCP64H R3, R25 ;  /* 0x0000001900037308 */ /* 0x000e240000001800 */
[----:B0-----:R-:W-:-:S08]  /*0090*/  DFMA R4, -R24, R2, 1 ;  /* 0x3ff000001804742b */ /* 0x001fd00000000102 */
[----:B------:R-:W-:-:S08]  /*00a0*/  DFMA R4, R4, R4, R4 ;  /* 0x000000040404722b */ /* 0x000fd00000000004 */
[----:B------:R-:W-:-:S08]  /*00b0*/  DFMA R4, R2, R4, R2 ;  /* 0x000000040204722b */ /* 0x000fd00000000002 */
[----:B------:R-:W-:-:S08]  /*00c0*/  DFMA R2, -R24, R4, 1 ;  /* 0x3ff000001802742b */ /* 0x000fd00000000104 */
[----:B------:R-:W-:-:S08]  /*00d0*/  DFMA R2, R4, R2, R4 ;  /* 0x000000020402722b */ /* 0x000fd00000000004 */
[----:B------:R-:W-:-:S08]  /*00e0*/  DMUL R4, R2, UR4 ;  /* 0x0000000402047c28 */ /* 0x000fd00008000000 */
[----:B------:R-:W-:-:S08]  /*00f0*/  DFMA R6, -R24, R4, UR4 ;  /* 0x0000000418067e2b */ /* 0x000fd00008000104 */
[----:B------:R-:W-:-:S10]  /*0100*/  DFMA R2, R2, R6, R4 ;  /* 0x000000060202722b */ /* 0x000fd40000000004 */
[----:B------:R-:W-:-:S05]  /*0110*/  FFMA R0, RZ, R25, R3 ;  /* 0x00000019ff007223 */ /* 0x000fca0000000003 */
[----:B------:R-:W-:-:S13]  /*0120*/  FSETP.GT.AND P0, PT, |R0|, 1.469367938527859385e-39, PT ;  /* 0x001000000000780b */ /* 0x000fda0003f04200 */
[----:B------:R-:W-:Y:S05]  /*0130*/  @P0 BRA `(.L_x_0) ;  /* 0x0000000000180947 */ /* 0x000fea0003800000 */
[----:B------:R-:W-:Y:S01]  /*0140*/  IMAD.MOV.U32 R20, RZ, RZ, 0x54442d18 ;  /* 0x54442d18ff147424 */ /* 0x000fe200078e00ff */
[----:B------:R-:W-:Y:S01]  /*0150*/  MOV R0, 0x180 ;  /* 0x0000018000007802 */ /* 0x000fe20000000f00 */
[----:B------:R-:W-:-:S07]  /*0160*/  IMAD.MOV.U32 R21, RZ, RZ, 0x401921fb ;  /* 0x401921fbff157424 */ /* 0x000fce00078e00ff */
[----:B------:R-:W-:Y:S05]  /*0170*/  CALL.REL.NOINC `($__internal_1_$__cuda_sm20_div_rn_f64_full) ;  /* 0x0000002000007944 */ /* 0x000fea0003c00000 */
[----:B------:R-:W-:Y:S02]  /*0180*/  IMAD.MOV.U32 R2, RZ, RZ, R36 ;  /* 0x000000ffff027224 */ /* 0x000fe400078e0024 */
[----:B------:R-:W-:-:S07]  /*0190*/  IMAD.MOV.U32 R3, RZ, RZ, R9 ;  /* 0x000000ffff037224 */ /* 0x000fce00078e0009 */
.L_x_0:
[----:B------:R-:W0:Y:S01]  /*01a0*/  S2R R7, SR_CTAID.Y ;  /* 0x0000000000077919 */ /* 0x000e220000002600 */
[----:B------:R-:W1:Y:S01]  /*01b0*/  LDCU UR4, c[0x0][0x360] ;  /* 0x00006c00ff0477ac */ /* 0x000e620008000800 */
[----:B------:R-:W0:Y:S01]  /*01c0*/  S2R R0, SR_TID.Y ;  /* 0x0000000000007919 */ /* 0x000e220000002200 */
[----:B------:R-:W0:Y:S01]  /*01d0*/  LDCU UR5, c[0x0][0x364] ;  /* 0x00006c80ff0577ac */ /* 0x000e220008000800 */
[----:B------:R-:W1:Y:S01]  /*01e0*/  S2R R6, SR_CTAID.X ;  /* 0x0000000000067919 */ /* 0x000e620000002500 */
[----:B------:R-:W2:Y:S01]  /*01f0*/  LDCU.64 UR6, c[0x0][0x398] ;  /* 0x00007300ff0677ac */ /* 0x000ea20008000a00 */
[----:B------:R-:W1:Y:S01]  /*0200*/  S2R R5, SR_TID.X ;  /* 0x0000000000057919 */ /* 0x000e620000002100 */
[----:B0-----:R-:W-:-:S05]  /*0210*/  IMAD R7, R7, UR5, R0 ;  /* 0x0000000507077c24 */ /* 0x001fca000f8e0200 */
[----:B--2---:R-:W-:Y:S01]  /*0220*/  ISETP.GE.U32.AND P0, PT, R7, UR6, PT ;  /* 0x0000000607007c0c */ /* 0x004fe2000bf06070 */
[----:B-1----:R-:W-:-:S05]  /*0230*/  IMAD R6, R6, UR4, R5 ;  /* 0x0000000406067c24 */ /* 0x002fca000f8e0205 */
[----:B------:R-:W-:-:S13]  /*0240*/  ISETP.GE.U32.OR P0, PT, R6, UR7, P0 ;  /* 0x0000000706007c0c */ /* 0x000fda0008706470 */
[----:B------:R-:W-:Y:S05]  /*0250*/  @P0 EXIT ;  /* 0x000000000000094d */ /* 0x000fea0003800000 */
        /* <DEDUP_REMOVED lines=25> */
.L_x_1:
[----:B------:R-:W0:Y:S01]  /*03f0*/  LDCU UR5, c[0x0][0x38c] ;  /* 0x00007180ff0577ac */ /* 0x000e220008000800 */
[----:B------:R-:W1:Y:S01]  /*0400*/  LDCU.64 UR6, c[0x0][0x3b0] ;  /* 0x00007600ff0677ac */ /* 0x000e620008000a00 */
[----:B------:R-:W2:Y:S01]  /*0410*/  LDCU UR4, c[0x0][0x390] ;  /* 0x00007200ff0477ac */ /* 0x000ea20008000800 */
[----:B0-----:R-:W1:Y:S01]  /*0420*/  I2F.F64.U32 R8, UR5 ;  /* 0x0000000500087d12 */ /* 0x001e620008201800 */
[----:B------:R-:W-:Y:S02]  /*0430*/  USHF.R.U32.HI UR5, URZ, 0x1, UR5 ;  /* 0x00000001ff057899 */ /* 0x000fe40008011605 */
[----:B--2---:R-:W-:Y:S01]  /*0440*/  USHF.R.U32.HI UR4, URZ, 0x1, UR4 ;  /* 0x00000001ff047899 */ /* 0x004fe20008011604 */
[----:B-1----:R-:W-:Y:S01]  /*0450*/  DMUL R24, R8, UR6 ;  /* 0x0000000608187c28 */ /* 0x002fe20008000000 */
[----:B------:R-:W-:Y:S01]  /*0460*/  UMOV UR6, 0x54442d18 ;  /* 0x54442d1800067882 */ /* 0x000fe20000000000 */
[----:B------:R-:W-:Y:S01]  /*0470*/  IMAD.MOV.U32 R8, RZ, RZ, 0x1 ;  /* 0x00000001ff087424 */ /* 0x000fe200078e00ff */
[----:B------:R-:W-:-:S03]  /*0480*/  UMOV UR7, 0x401921fb ;  /* 0x401921fb00077882 */ /* 0x000fc60000000000 */
        /* <DEDUP_REMOVED lines=16> */
[----:B------:R-:W-:-:S07]  /*0590*/  IMAD.MOV.U32 R8, RZ, RZ, R36 ;  /* 0x000000ffff087224 */ /* 0x000fce00078e0024 */
.L_x_2:
[----:B------:R-:W0:Y:S01]  /*05a0*/  LDCU.64 UR8, c[0x0][0x390] ;  /* 0x00007200ff0877ac */ /* 0x000e220008000a00 */
[----:B------:R-:W1:Y:S01]  /*05b0*/  LDCU UR6, c[0x0][0x3a4] ;  /* 0x00007480ff0677ac */ /* 0x000e620008000800 */
[----:B------:R-:W2:Y:S01]  /*05c0*/  LDCU UR7, c[0x0][0x3a8] ;  /* 0x00007500ff0777ac */ /* 0x000ea20008000800 */
[----:B0-----:R-:W-:Y:S01]  /*05d0*/  ISETP.NE.AND P2, PT, RZ, UR9, PT ;  /* 0x00000009ff007c0c */ /* 0x001fe2000bf45270 */
[----:B-1----:R-:W-:Y:S01]  /*05e0*/  VIADD R0, R7, UR6 ;  /* 0x0000000607007c36 */ /* 0x002fe20008000000 */
[----:B------:R-:W0:Y:S01]  /*05f0*/  LDCU UR6, c[0x0][0x38c] ;  /* 0x00007180ff0677ac */ /* 0x000e220008000800 */
[----:B--2---:R-:W-:-:S03]  /*0600*/  VIADD R26, R6, UR7 ;  /* 0x00000007061a7c36 */ /* 0x004fc60008000000 */
[----:B------:R-:W-:Y:S02]  /*0610*/  ISETP.GT.AND P0, PT, R0, UR5, PT ;  /* 0x0000000500007c0c */ /* 0x000fe4000bf04270 */
[----:B------:R-:W-:-:S05]  /*0620*/  ISETP.GT.AND P1, PT, R26, UR4, PT ;  /* 0x000000041a007c0c */ /* 0x000fca000bf24270 */
[----:B0-----:R-:W-:Y:S08]  /*0630*/  @!P2 EXIT ;  /* 0x000000000000a94d */ /* 0x001ff00003800000 */
[----:B------:R-:W0:Y:S01]  /*0640*/  LDCU UR4, c[0x0][0x388] ;  /* 0x00007100ff0477ac */ /* 0x000e220008000800 */
[----:B------:R-:W-:Y:S01]  /*0650*/  VIADD R27, R0, -UR6 ;  /* 0x80000006001b7c36 */ /* 0x000fe20008000000 */
[----:B------:R-:W-:Y:S08]  /*0660*/  I2F.F64 R16, R0 ;  /* 0x0000000000107312 */ /* 0x000ff00000201c00 */
[----:B------:R-:W1:Y:S01]  /*0670*/  I2F.F64.U32 R18, R27 ;  /* 0x0000001b00127312 */ /* 0x000e620000201800 */
[----:B0-----:R-:W-:-:S07]  /*0680*/  UIMAD UR4, UR4, UR6, URZ ;  /* 0x00000006040472a4 */ /* 0x001fce000f8e02ff */
[----:B------:R-:W-:Y:S01]  /*0690*/  I2F.F64 R14, R26 ;  /* 0x0000001a000e7312 */ /* 0x000fe20000201c00 */
[----:B------:R-:W-:Y:S01]  /*06a0*/  UIMAD UR4, UR4, UR8, URZ ;  /* 0x00000008040472a4 */ /* 0x000fe2000f8e02ff */
[----:B-1----:R-:W-:Y:S02]  /*06b0*/  FSEL R18, R18, R16, P0 ;  /* 0x0000001012127208 */ /* 0x002fe40000000000 */
[----:B------:R-:W-:-:S06]  /*06c0*/  FSEL R19, R19, R17, P0 ;  /* 0x0000001113137208 */ /* 0x000fcc0000000000 */
[----:B------:R-:W0:Y:S02]  /*06d0*/  I2F.F64.U32 R10, UR4 ;  /* 0x00000004000a7d12 */ /* 0x000e240008201800 */
[----:B------:R-:W1:Y:S01]  /*06e0*/  LDCU UR4, c[0x0][0x39c] ;  /* 0x00007380ff0477ac */ /* 0x000e620008000800 */
[----:B------:R-:W-:-:S05]  /*06f0*/  DMUL R8, R18, R8 ;  /* 0x0000000812087228 */ /* 0x000fca0000000000 */
[----:B0-----:R-:W0:Y:S01]  /*0700*/  MUFU.RCP64H R13, R11 ;  /* 0x0000000b000d7308 */ /* 0x001e220000001800 */
[----:B------:R-:W-:Y:S02]  /*0710*/  VIADD R12, R11, 0x300402 ;  /* 0x003004020b0c7836 */ /* 0x000fe40000000000 */
[----:B-1----:R-:W-:-:S03]  /*0720*/  IMAD R0, R7, UR4, R6 ;  /* 0x0000000407007c24 */ /* 0x002fc6000f8e0206 */
[----:B------:R-:W-:Y:S01]  /*0730*/  FSETP.GEU.AND P0, PT, |R12|, 5.8789094863358348022e-39, PT ;  /* 0x004004020c00780b */ /* 0x000fe20003f0e200 */
[----:B0-----:R-:W-:-:S08]  /*0740*/  DFMA R20, -R10, R12, 1 ;  /* 0x3ff000000a14742b */ /* 0x001fd0000000010c */
[----:B------:R-:W-:Y:S01]  /*0750*/  DFMA R22, R20, R20, R20 ;  /* 0x000000141416722b */ /* 0x000fe20000000014 */
[----:B------:R-:W-:-:S06]  /*0760*/  VIADD R20, R26, -UR8 ;  /* 0x800000081a147c36 */ /* 0x000fcc0008000000 */
[----:B------:R-:W0:Y:S01]  /*0770*/  I2F.F64.U32 R20, R20 ;  /* 0x0000001400147312 */ /* 0x000e220000201800 */
[----:B------:R-:W-:-:S08]  /*0780*/  DFMA R22, R12, R22, R12 ;  /* 0x000000160c16722b */ /* 0x000fd0000000000c */
[----:B------:R-:W-:Y:S01]  /*0790*/  DFMA R24, -R10, R22, 1 ;  /* 0x3ff000000a18742b */ /* 0x000fe20000000116 */
[----:B0-----:R-:W-:Y:S02]  /*07a0*/  FSEL R16, R20, R14, P1 ;  /* 0x0000000e14107208 */ /* 0x001fe40000800000 */
[----:B------:R-:W-:-:S05]  /*07b0*/  FSEL R17, R21, R15, P1 ;  /* 0x0000000f15117208 */ /* 0x000fca0000800000 */
[----:B------:R-:W-:Y:S02]  /*07c0*/  DFMA R14, R22, R24, R22 ;  /* 0x00000018160e722b */ /* 0x000fe40000000016 */
[----:B------:R-:W-:Y:S01]  /*07d0*/  DMUL R6, R16, R4 ;  /* 0x0000000410067228 */ /* 0x000fe20000000000 */
[----:B------:R-:W-:Y:S01]  /*07e0*/  IMAD.MOV.U32 R4, RZ, RZ, R0 ;  /* 0x000000ffff047224 */ /* 0x000fe200078e0000 */
[----:B------:R-:W-:Y:S09]  /*07f0*/  @P0 BRA `(.L_x_3) ;  /* 0x0000000000100947 */ /* 0x000ff20003800000 */
[----:B------:R-:W-:-:S05]  /*0800*/  LOP3.LUT R0, R11, 0x7fffffff, RZ, 0xc0, !PT ;  /* 0x7fffffff0b007812 */ /* 0x000fca00078ec0ff */
[----:B------:R-:W-:Y:S01]  /*0810*/  VIADD R14, R0, 0xfff00000 ;  /* 0xfff00000000e7836 */ /* 0x000fe20000000000 */
[----:B------:R-:W-:-:S07]  /*0820*/  MOV R0, 0x840 ;  /* 0x0000084000007802 */ /* 0x000fce0000000f00 */
[----:B------:R-:W-:Y:S05]  /*0830*/  CALL.REL.NOINC `($__internal_0_$__cuda_sm20_dblrcp_rn_slowpath_v3) ;  /* 0x0000001400b07944 */ /* 0x000fea0003c00000 */
.L_x_3:
[----:B------:R-:W0:Y:S01]  /*0840*/  LDCU UR4, c[0x0][0x394] ;  /* 0x00007280ff0477ac */ /* 0x000e220008000800 */
[----:B------:R-:W-:Y:S02]  /*0850*/  DADD R20, -RZ, -R14 ;  /* 0x00000000ff147229 */ /* 0x000fe4000000090e */
[----:B------:R-:W-:Y:S01]  /*0860*/  DMUL R12, R8, R8 ;  /* 0x00000008080c7228 */ /* 0x000fe20000000000 */
[----:B------:R-:W1:Y:S01]  /*0870*/  LDCU.64 UR8, c[0x0][0x358] ;  /* 0x00006b00ff0877ac */ /* 0x000e620008000a00 */
[----:B------:R-:W-:Y:S01]  /*0880*/  DMUL R10, R6, R6 ;  /* 0x00000006060a7228 */ /* 0x000fe20000000000 */
[----:B------:R-:W-:-:S05]  /*0890*/  IMAD.MOV.U32 R7, RZ, RZ, RZ ;  /* 0x000000ffff077224 */ /* 0x000fca00078e00ff */
[----:B------:R-:W-:Y:S02]  /*08a0*/  IMAD.MOV.U32 R5, RZ, RZ, R21 ;  /* 0x000000ffff057224 */ /* 0x000fe400078e0015 */
[----:B0-----:R-:W-:-:S05]  /*08b0*/  IMAD.U32 R0, RZ, RZ, UR4 ;  /* 0x00000004ff007e24 */ /* 0x001fca000f8e00ff */
[----:B------:R-:W-:-:S13]  /*08c0*/  ISETP.GE.U32.AND P0, PT, R0, 0x4, PT ;  /* 0x000000040000780c */ /* 0x000fda0003f06070 */
[----:B-1----:R-:W-:Y:S05]  /*08d0*/  @!P0 BRA `(.L_x_4) ;  /* 0x0000000c00208947 */ /* 0x002fea0003800000 */
[----:B------:R-:W0:Y:S01]  /*08e0*/  LDCU UR4, c[0x0][0x3a0] ;  /* 0x00007400ff0477ac */ /* 0x000e220008000800 */
[----:B------:R-:W-:Y:S01]  /*08f0*/  LOP3.LUT R6, R0, 0xfffffffc, RZ, 0xc0, !PT ;  /* 0xfffffffc00067812 */ /* 0x000fe200078ec0ff */
[----:B------:R-:W1:Y:S04]  /*0900*/  LDCU UR5, c[0x0][0x388] ;  /* 0x00007100ff0577ac */ /* 0x000e680008000800 */
[----:B------:R-:W-:Y:S01]  /*0910*/  IMAD.MOV R6, RZ, RZ, -R6 ;  /* 0x000000ffff067224 */ /* 0x000fe200078e0a06 */
[----:B0-----:R-:W-:Y:S02]  /*0920*/  UIADD3 UR6, UPT, UPT, UR4, 0x3, URZ ;  /* 0x0000000304067890 */ /* 0x001fe4000fffe0ff */
[----:B-1----:R-:W-:-:S12]  /*0930*/  UIADD3 UR4, UPT, UPT, -UR5, UR4, URZ ;  /* 0x0000000405047290 */ /* 0x002fd8000fffe1ff */
.L_x_18:
[----:B0-----:R-:W0:Y:S01]  /*0940*/  LDC R7, c[0x0][0x388] ;  /* 0x0000e200ff077b82 */ /* 0x001e220000000800 */
[----:B------:R-:W-:Y:S01]  /*0950*/  UIADD3 UR5, UPT, UPT, UR6, -0x3, URZ ;  /* 0xfffffffd06057890 */ /* 0x000fe2000fffe0ff */
[----:B------:R-:W-:Y:S01]  /*0960*/  I2F.F64.U32 R8, UR4 ;  /* 0x0000000400087d12 */ /* 0x000fe20008201800 */
[----:B------:R-:W-:Y:S01]  /*0970*/  DSETP.NEU.AND P0, PT, R18, RZ, PT ;  /* 0x000000ff1200722a */ /* 0x000fe20003f0d000 */
[----:B------:R-:W-:Y:S01]  /*0980*/  UIADD3 UR7, UPT, UPT, UR6, -0x2, URZ ;  /* 0xfffffffe06077890 */ /* 0x000fe2000fffe0ff */
[----:B------:R-:W-:Y:S01]  /*0990*/  DSETP.EQ.AND P2, PT, R16, RZ, PT ;  /* 0x000000ff1000722a */ /* 0x000fe20003f42000 */
[----:B------:R-:W-:Y:S04]  /*09a0*/  BSSY.RECONVERGENT B1, `(.L_x_5) ;  /* 0x0000020000017945 */ /* 0x000fe80003800200 */
[----:B------:R-:W1:Y:S01]  /*09b0*/  I2F.F64 R20, UR5 ;  /* 0x0000000500147d12 */ /* 0x000e620008201c00 */
[----:B0-----:R-:W-:-:S04]  /*09c0*/  SHF.R.U32.HI R0, RZ, 0x1, R7 ;  /* 0x00000001ff007819 */ /* 0x001fc80000011607 */
[----:B------:R-:W-:-:S04]  /*09d0*/  ISETP.LT.AND P1, PT, R0, UR5, PT ;  /* 0x0000000500007c0c */ /* 0x000fc8000bf21270 */
[----:B-1----:R-:W-:Y:S02]  /*09e0*/  FSEL R20, R8, R20, P1 ;  /* 0x0000001408147208 */ /* 0x002fe40000800000 */
[----:B------:R-:W-:Y:S02]  /*09f0*/  FSEL R21, R9, R21, P1 ;  /* 0x0000001509157208 */ /* 0x000fe40000800000 */
[----:B------:R-:W-:-:S04]  /*0a00*/  CS2R R8, SRZ ;  /* 0x0000000000087805 */ /* 0x000fc8000001ff00 */
[----:B------:R-:W-:-:S14]  /*0a10*/  DSETP.EQ.AND P1, PT, R20, RZ, !P0 ;  /* 0x000000ff1400722a */ /* 0x000fdc0004722000 */
[----:B------:R-:W-:Y:S05]  /*0a20*/  @P1 BRA P2, `(.L_x_6) ;  /* 0x00000000005c1947 */ /* 0x000fea0001000000 */
[----:B------:R-:W-:Y:S01]  /*0a30*/  DMUL R8, R20, R2 ;  /* 0x0000000214087228 */ /* 0x000fe20000000000 */
[----:B------:R-:W-:Y:S01]  /*0a40*/  FSETP.GEU.AND P2, PT, |R5|, 6.5827683646048100446e-37, PT ;  /* 0x036000000500780b */ /* 0x000fe20003f4e200 */
[----:B------:R-:W-:Y:S06]  /*0a50*/  BSSY.RECONVERGENT B2, `(.L_x_6) ;  /* 0x0000014000027945 */ /* 0x000fec0003800200 */
[----:B------:R-:W-:Y:S01]  /*0a60*/  DFMA R24, R8, R8, R12 ;  /* 0x000000080818722b */ /* 0x000fe2000000000c */
[----:B------:R-:W-:-:S07]  /*0a70*/  IMAD.MOV.U32 R8, RZ, RZ, 0x1 ;  /* 0x00000001ff087424 */ /* 0x000fce00078e00ff */
[----:B------:R-:W-:-:S06]  /*0a80*/  DADD R24, R10, R24 ;  /* 0x000000000a187229 */ /* 0x000fcc0000000018 */
[----:B------:R-:W0:Y:S02]  /*0a90*/  MUFU.RCP64H R9, R25 ;  /* 0x0000001900097308 */ /* 0x000e240000001800 */
[----:B0-----:R-:W-:-:S08]  /*0aa0*/  DFMA R20, -R24, R8, 1 ;  /* 0x3ff000001814742b */ /* 0x001fd00000000108 */
[----:B------:R-:W-:-:S08]  /*0ab0*/  DFMA R20, R20, R20, R20 ;  /* 0x000000141414722b */ /* 0x000fd00000000014 */
[----:B------:R-:W-:-:S08]  /*0ac0*/  DFMA R20, R8, R20, R8 ;  /* 0x000000140814722b */ /* 0x000fd00000000008 */
[----:B------:R-:W-:-:S08]  /*0ad0*/  DFMA R8, -R24, R20, 1 ;  /* 0x3ff000001808742b */ /* 0x000fd00000000114 */
[----:B------:R-:W-:-:S08]  /*0ae0*/  DFMA R8, R20, R8, R20 ;  /* 0x000000081408722b */ /* 0x000fd00000000014 */
[----:B------:R-:W-:-:S08]  /*0af0*/  DMUL R20, R8, -R14 ;  /* 0x8000000e08147228 */ /* 0x000fd00000000000 */
[----:B------:R-:W-:-:S08]  /*0b00*/  DFMA R22, -R24, R20, -R14 ;  /* 0x000000141816722b */ /* 0x000fd0000000090e */
[----:B------:R-:W-:-:S10]  /*0b10*/  DFMA R8, R8, R22, R20 ;  /* 0x000000160808722b */ /* 0x000fd40000000014 */
[----:B------:R-:W-:-:S05]  /*0b20*/  FFMA R0, RZ, R25, R9 ;  /* 0x00000019ff007223 */ /* 0x000fca0000000009 */
[----:B------:R-:W-:-:S13]  /*0b30*/  FSETP.GT.AND P1, PT, |R0|, 1.469367938527859385e-39, PT ;  /* 0x001000000000780b */ /* 0x000fda0003f24200 */
[----:B------:R-:W-:Y:S05]  /*0b40*/  @P1 BRA P2, `(.L_x_7) ;  /* 0x0000000000101947 */ /* 0x000fea0001000000 */
[----:B------:R-:W-:Y:S01]  /*0b50*/  DADD R20, -RZ, -R14 ;  /* 0x00000000ff147229 */ /* 0x000fe2000000090e */
[----:B------:R-:W-:-:S10]  /*0b60*/  MOV R0, 0xb80 ;  /* 0x00000b8000007802 */ /* 0x000fd40000000f00 */
[----:B------:R-:W-:Y:S05]  /*0b70*/  CALL.REL.NOINC `($__internal_1_$__cuda_sm20_div_rn_f64_full) ;  /* 0x0000001400807944 */ /* 0x000fea0003c00000 */
[----:B------:R-:W-:-:S07]  /*0b80*/  IMAD.MOV.U32 R8, RZ, RZ, R36 ;  /* 0x000000ffff087224 */ /* 0x000fce00078e0024 */
.L_x_7:
[----:B------:R-:W-:Y:S05]  /*0b90*/  BSYNC.RECONVERGENT B2 ;  /* 0x0000000000027941 */ /* 0x000fea0003800200 */
.L_x_6:
[----:B------:R-:W-:Y:S05]  /*0ba0*/  BSYNC.RECONVERGENT B1 ;  /* 0x0000000000017941 */ /* 0x000fea0003800200 */
.L_x_5:
[----:B------:R-:W0:Y:S02]  /*0bb0*/  LDC.64 R30, c[0x0][0x380] ;  /* 0x0000e000ff1e7b82 */ /* 0x000e240000000a00 */
[----:B0-----:R-:W-:-:S05]  /*0bc0*/  IMAD.WIDE R30, R4, 0x10, R30 ;  /* 0x00000010041e7825 */ /* 0x001fca00078e021e */
[----:B------:R-:W2:Y:S04]  /*0bd0*/  LDG.E.64 R24, desc[UR8][R30.64] ;  /* 0x000000081e187981 */ /* 0x000ea8000c1e1b00 */
[----:B------:R-:W3:Y:S01]  /*0be0*/  LDG.E.64 R26, desc[UR8][R30.64+0x8] ;  /* 0x000008081e1a7981 */ /* 0x000ee2000c1e1b00 */
[----:B------:R-:W-:Y:S01]  /*0bf0*/  UIADD3 UR5, UPT, UPT, UR4, 0x1, URZ ;  /* 0x0000000104057890 */ /* 0x000fe2000fffe0ff */
[----:B------:R-:W-:Y:S01]  /*0c00*/  I2F.F64 R20, UR7 ;  /* 0x0000000700147d12 */ /* 0x000fe20008201c00 */
[----:B------:R-:W-:Y:S01]  /*0c10*/  SHF.R.U32.HI R0, RZ, 0x1, R7 ;  /* 0x00000001ff007819 */ /* 0x000fe20000011607 */
[----:B------:R-:W-:Y:S01]  /*0c20*/  DSETP.EQ.AND P2, PT, R16, RZ, PT ;  /* 0x000000ff1000722a */ /* 0x000fe20003f42000 */
[----:B------:R-:W-:Y:S02]  /*0c30*/  BSSY.RECONVERGENT B1, `(.L_x_8) ;  /* 0x0000025000017945 */ /* 0x000fe40003800200 */
[----:B------:R-:W-:-:S03]  /*0c40*/  ISETP.LT.AND P1, PT, R0, UR7, PT ;  /* 0x0000000700007c0c */ /* 0x000fc6000bf21270 */
[----:B------:R-:W0:Y:S01]  /*0c50*/  I2F.F64.U32 R22, UR5 ;  /* 0x0000000500167d12 */ /* 0x000e220008201800 */
[-C--:B--2---:R-:W-:Y:S02]  /*0c60*/  DMUL R24, R24, R8.reuse ;  /* 0x0000000818187228 */ /* 0x084fe40000000000 */
[----:B---3--:R-:W-:Y:S01]  /*0c70*/  DMUL R26, R26, R8 ;  /* 0x000000081a1a7228 */ /* 0x008fe20000000000 */
[----:B0-----:R-:W-:-:S04]  /*0c80*/  FSEL R8, R22, R20, P1 ;  /* 0x0000001416087208 */ /* 0x001fc80000800000 */
[----:B------:R0:W-:Y:S01]  /*0c90*/  STG.E.64 desc[UR8][R30.64], R24 ;  /* 0x000000181e007986 */ /* 0x0001e2000c101b08 */
[----:B------:R-:W-:Y:S02]  /*0ca0*/  FSEL R9, R23, R21, P1 ;  /* 0x0000001517097208 */ /* 0x000fe40000800000 */
[----:B------:R-:W-:Y:S01]  /*0cb0*/  CS2R R20, SRZ ;  /* 0x0000000000147805 */ /* 0x000fe2000001ff00 */
[----:B------:R0:W-:Y:S03]  /*0cc0*/  STG.E.64 desc[UR8][R30.64+0x8], R26 ;  /* 0x0000081a1e007986 */ /* 0x0001e6000c101b08 */
[----:B------:R-:W-:-:S14]  /*0cd0*/  DSETP.EQ.AND P1, PT, R8, RZ, !P0 ;  /* 0x000000ff0800722a */ /* 0x000fdc0004722000 */
[----:B0-----:R-:W-:Y:S05]  /*0ce0*/  @P1 BRA P2, `(.L_x_9) ;  /* 0x0000000000641947 */ /* 0x001fea0001000000 */
        /* <DEDUP_REMOVED lines=22> */
.L_x_11:
[----:B------:R-:W-:Y:S05]  /*0e50*/  BSYNC.RECONVERGENT B2 ;  /* 0x0000000000027941 */ /* 0x000fea0003800200 */
.L_x_10:
[----:B------:R-:W-:Y:S02]  /*0e60*/  IMAD.MOV.U32 R20, RZ, RZ, R8 ;  /* 0x000000ffff147224 */ /* 0x000fe400078e0008 */
[----:B------:R-:W-:-:S07]  /*0e70*/  IMAD.MOV.U32 R21, RZ, RZ, R9 ;  /* 0x000000ffff157224 */ /* 0x000fce00078e0009 */
.L_x_9:
[----:B------:R-:W-:Y:S05]  /*0e80*/  BSYNC.RECONVERGENT B1 ;  /* 0x0000000000017941 */ /* 0x000fea0003800200 */
.L_x_8:
[----:B------:R-:W0:Y:S02]  /*0e90*/  LDC.64 R8, c[0x0][0x398] ;  /* 0x0000e600ff087b82 */ /* 0x000e240000000a00 */
[----:B0-----:R-:W-:-:S04]  /*0ea0*/  IMAD R8, R8, R9, RZ ;  /* 0x0000000908087224 */ /* 0x001fc800078e02ff */
[----:B------:R-:W-:-:S05]  /*0eb0*/  IMAD.WIDE R30, R8, 0x10, R30 ;  /* 0x00000010081e7825 */ /* 0x000fca00078e021e */
[----:B------:R-:W2:Y:S04]  /*0ec0*/  LDG.E.64 R26, desc[UR8][R30.64] ;  /* 0x000000081e1a7981 */ /* 0x000ea8000c1e1b00 */
[----:B------:R-:W3:Y:S01]  /*0ed0*/  LDG.E.64 R28, desc[UR8][R30.64+0x8] ;  /* 0x000008081e1c7981 */ /* 0x000ee2000c1e1b00 */
[----:B------:R-:W-:Y:S01]  /*0ee0*/  UIADD3 UR7, UPT, UPT, UR4, 0x2, URZ ;  /* 0x0000000204077890 */ /* 0x000fe2000fffe0ff */
[----:B------:R-:W-:Y:S01]  /*0ef0*/  SHF.R.U32.HI R7, RZ, 0x1, R7 ;  /* 0x00000001ff077819 */ /* 0x000fe20000011607 */
[----:B------:R-:W-:Y:S01]  /*0f00*/  UIADD3 UR5, UPT, UPT, UR6, -0x1, URZ ;  /* 0xffffffff06057890 */ /* 0x000fe2000fffe0ff */
[----:B------:R-:W-:Y:S01]  /*0f10*/  DSETP.EQ.AND P2, PT, R16, RZ, PT ;  /* 0x000000ff1000722a */ /* 0x000fe20003f42000 */
[----:B------:R-:W-:Y:S04]  /*0f20*/  BSSY.RECONVERGENT B1, `(.L_x_12) ;  /* 0x0000025000017945 */ /* 0x000fe80003800200 */
[----:B------:R-:W-:Y:S01]  /*0f30*/  ISETP.LT.AND P1, PT, R7, UR5, PT ;  /* 0x0000000507007c0c */ /* 0x000fe2000bf21270 */
[----:B------:R-:W-:Y:S08]  /*0f40*/  I2F.F64.U32 R24, UR7 ;  /* 0x0000000700187d12 */ /* 0x000ff00008201800 */
[----:B------:R-:W0:Y:S02]  /*0f50*/  I2F.F64 R22, UR5 ;  /* 0x0000000500167d12 */ /* 0x000e240008201c00 */
[----:B0-----:R-:W-:-:S02]  /*0f60*/  FSEL R22, R24, R22, P1 ;  /* 0x0000001618167208 */ /* 0x001fc40000800000 */
[----:B------:R-:W-:-:S06]  /*0f70*/  FSEL R23, R25, R23, P1 ;  /* 0x0000001719177208 */ /* 0x000fcc0000800000 */
[----:B------:R-:W-:Y:S02]  /*0f80*/  DSETP.EQ.AND P1, PT, R22, RZ, !P0 ;  /* 0x000000ff1600722a */ /* 0x000fe40004722000 */
[-C--:B--2---:R-:W-:Y:S02]  /*0f90*/  DMUL R26, R26, R20.reuse ;  /* 0x000000141a1a7228 */ /* 0x084fe40000000000 */
[----:B---3--:R-:W-:Y:S01]  /*0fa0*/  DMUL R28, R28, R20 ;  /* 0x000000141c1c7228 */ /* 0x008fe20000000000 */
[----:B------:R-:W-:-:S04]  /*0fb0*/  CS2R R20, SRZ ;  /* 0x0000000000147805 */ /* 0x000fc8000001ff00 */
[----:B------:R0:W-:Y:S04]  /*0fc0*/  STG.E.64 desc[UR8][R30.64], R26 ;  /* 0x0000001a1e007986 */ /* 0x0001e8000c101b08 */
[----:B------:R0:W-:Y:S01]  /*0fd0*/  STG.E.64 desc[UR8][R30.64+0x8], R28 ;  /* 0x0000081c1e007986 */ /* 0x0001e2000c101b08 */
[----:B------:R-:W-:Y:S05]  /*0fe0*/  @P1 BRA P2, `(.L_x_13) ;  /* 0x0000000000601947 */ /* 0x000fea0001000000 */
[----:B------:R-:W-:Y:S01]  /*0ff0*/  DMUL R20, R22, R2 ;  /* 0x0000000216147228 */ /* 0x000fe20000000000 */
[----:B------:R-:W-:Y:S01]  /*1000*/  FSETP.GEU.AND P2, PT, |R5|, 6.5827683646048100446e-37, PT ;  /* 0x036000000500780b */ /* 0x000fe20003f4e200 */
[----:B------:R-:W-:Y:S06]  /*1010*/  BSSY.RECONVERGENT B2, `(.L_x_13) ;  /* 0x0000015000027945 */ /* 0x000fec0003800200 */
[----:B------:R-:W-:Y:S01]  /*1020*/  DFMA R24, R20, R20, R12 ;  /* 0x000000141418722b */ /* 0x000fe2000000000c */
[----:B------:R-:W-:-:S07]  /*1030*/  IMAD.MOV.U32 R20, RZ, RZ, 0x1 ;  /* 0x00000001ff147424 */ /* 0x000fce00078e00ff */
[----:B------:R-:W-:-:S06]  /*1040*/  DADD R24, R10, R24 ;  /* 0x000000000a187229 */ /* 0x000fcc0000000018 */
[----:B------:R-:W1:Y:S02]  /*1050*/  MUFU.RCP64H R21, R25 ;  /* 0x0000001900157308 */ /* 0x000e640000001800 */
[----:B-1----:R-:W-:-:S08]  /*1060*/  DFMA R22, -R24, R20, 1 ;  /* 0x3ff000001816742b */ /* 0x002fd00000000114 */
[----:B------:R-:W-:-:S08]  /*1070*/  DFMA R22, R22, R22, R22 ;  /* 0x000000161616722b */ /* 0x000fd00000000016 */
[----:B------:R-:W-:-:S08]  /*1080*/  DFMA R22, R20, R22, R20 ;  /* 0x000000161416722b */ /* 0x000fd00000000014 */
[----:B------:R-:W-:-:S08]  /*1090*/  DFMA R20, -R24, R22, 1 ;  /* 0x3ff000001814742b */ /* 0x000fd00000000116 */
[----:B------:R-:W-:-:S08]  /*10a0*/  DFMA R20, R22, R20, R22 ;  /* 0x000000141614722b */ /* 0x000fd00000000016 */
[----:B------:R-:W-:-:S08]  /*10b0*/  DMUL R22, R20, -R14 ;  /* 0x8000000e14167228 */ /* 0x000fd00000000000 */
[----:B0-----:R-:W-:-:S08]  /*10c0*/  DFMA R26, -R24, R22, -R14 ;  /* 0x00000016181a722b */ /* 0x001fd0000000090e */
[----:B------:R-:W-:-:S10]  /*10d0*/  DFMA R20, R20, R26, R22 ;  /* 0x0000001a1414722b */ /* 0x000fd40000000016 */
[----:B------:R-:W-:-:S05]  /*10e0*/  FFMA R0, RZ, R25, R21 ;  /* 0x00000019ff007223 */ /* 0x000fca0000000015 */
[----:B------:R-:W-:-:S13]  /*10f0*/  FSETP.GT.AND P1, PT, |R0|, 1.469367938527859385e-39, PT ;  /* 0x001000000000780b */ /* 0x000fda0003f24200 */
[----:B------:R-:W-:Y:S05]  /*1100*/  @P1 BRA P2, `(.L_x_14) ;  /* 0x0000000000141947 */ /* 0x000fea0001000000 */
[----:B------:R-:W-:Y:S01]  /*1110*/  DADD R20, -RZ, -R14 ;  /* 0x00000000ff147229 */ /* 0x000fe2000000090e */
[----:B------:R-:W-:-:S10]  /*1120*/  MOV R0, 0x1140 ;  /* 0x0000114000007802 */ /* 0x000fd40000000f00 */
[----:B------:R-:W-:Y:S05]  /*1130*/  CALL.REL.NOINC `($__internal_1_$__cuda_sm20_div_rn_f64_full) ;  /* 0x0000001000107944 */ /* 0x000fea0003c00000 */
[----:B------:R-:W-:Y:S02]  /*1140*/  IMAD.MOV.U32 R20, RZ, RZ, R36 ;  /* 0x000000ffff147224 */ /* 0x000fe400078e0024 */
[----:B------:R-:W-:-:S07]  /*1150*/  IMAD.MOV.U32 R21, RZ, RZ, R9 ;  /* 0x000000ffff157224 */ /* 0x000fce00078e0009 */
.L_x_14:
[----:B------:R-:W-:Y:S05]  /*1160*/  BSYNC.RECONVERGENT B2 ;  /* 0x0000000000027941 */ /* 0x000fea0003800200 */
.L_x_13:
[----:B------:R-:W-:Y:S05]  /*1170*/  BSYNC.RECONVERGENT B1 ;  /* 0x0000000000017941 */ /* 0x000fea0003800200 */
.L_x_12:
[----:B0-----:R-:W-:Y:S01]  /*1180*/  IMAD.WIDE R30, R8, 0x10, R30 ;  /* 0x00000010081e7825 */ /* 0x001fe200078e021e */
[----:B------:R-:W0:Y:S04]  /*1190*/  LDC R0, c[0x0][0x388] ;  /* 0x0000e200ff007b82 */ /* 0x000e280000000800 */
[----:B------:R-:W2:Y:S04]  /*11a0*/  LDG.E.64 R26, desc[UR8][R30.64] ;  /* 0x000000081e1a7981 */ /* 0x000ea8000c1e1b00 */
[----:B------:R-:W3:Y:S01]  /*11b0*/  LDG.E.64 R28, desc[UR8][R30.64+0x8] ;  /* 0x000008081e1c7981 */ /* 0x000ee2000c1e1b00 */
[----:B------:R-:W-:Y:S01]  /*11c0*/  UIADD3 UR5, UPT, UPT, UR4, 0x3, URZ ;  /* 0x0000000304057890 */ /* 0x000fe2000fffe0ff */
[----:B------:R-:W-:Y:S01]  /*11d0*/  I2F.F64 R22, UR6 ;  /* 0x0000000600167d12 */ /* 0x000fe20008201c00 */
[----:B------:R-:W-:Y:S07]  /*11e0*/  BSSY.RECONVERGENT B1, `(.L_x_15) ;  /* 0x0000026000017945 */ /* 0x000fee0003800200 */
[----:B------:R-:W1:Y:S01]  /*11f0*/  I2F.F64.U32 R24, UR5 ;  /* 0x0000000500187d12 */ /* 0x000e620008201800 */
[----:B0-----:R-:W-:-:S04]  /*1200*/  SHF.R.U32.HI R0, RZ, 0x1, R0 ;  /* 0x00000001ff007819 */ /* 0x001fc80000011600 */
[----:B------:R-:W-:-:S04]  /*1210*/  ISETP.LT.AND P1, PT, R0, UR6, PT ;  /* 0x0000000600007c0c */ /* 0x000fc8000bf21270 */
[----:B-1----:R-:W-:Y:S02]  /*1220*/  FSEL R22, R24, R22, P1 ;  /* 0x0000001618167208 */ /* 0x002fe40000800000 */
[----:B------:R-:W-:Y:S01]  /*1230*/  FSEL R23, R25, R23, P1 ;  /* 0x0000001719177208 */ /* 0x000fe20000800000 */
[----:B------:R-:W-:-:S05]  /*1240*/  DSETP.EQ.AND P1, PT, R16, RZ, PT ;  /* 0x000000ff1000722a */ /* 0x000fca0003f22000 */
        /* <DEDUP_REMOVED lines=30> */
.L_x_17:
[----:B------:R-:W-:Y:S05]  /*1430*/  BSYNC.RECONVERGENT B2 ;  /* 0x0000000000027941 */ /* 0x000fea0003800200 */
.L_x_16:
[----:B------:R-:W-:Y:S05]  /*1440*/  BSYNC.RECONVERGENT B1 ;  /* 0x0000000000017941 */ /* 0x000fea0003800200 */
.L_x_15:
[----:B------:R-:W-:Y:S01]  /*1450*/  IMAD.WIDE R8, R8, 0x10, R30 ;  /* 0x0000001008087825 */ /* 0x000fe200078e021e */
[----:B0-----:R-:W0:Y:S04]  /*1460*/  LDC.64 R26, c[0x0][0x398] ;  /* 0x0000e600ff1a7b82 */ /* 0x001e280000000a00 */
[----:B------:R-:W2:Y:S04]  /*1470*/  LDG.E.64 R22, desc[UR8][R8.64] ;  /* 0x0000000808167981 */ /* 0x000ea8000c1e1b00 */
[----:B------:R-:W3:Y:S01]  /*1480*/  LDG.E.64 R24, desc[UR8][R8.64+0x8] ;  /* 0x0000080808187981 */ /* 0x000ee2000c1e1b00 */
[----:B------:R-:W-:Y:S01]  /*1490*/  VIADD R6, R6, 0x4 ;  /* 0x0000000406067836 */ /* 0x000fe20000000000 */
[----:B------:R-:W-:-:S02]  /*14a0*/  UIADD3 UR6, UPT, UPT, UR6, 0x4, URZ ;  /* 0x0000000406067890 */ /* 0x000fc4000fffe0ff */
[----:B------:R-:W-:Y:S02]  /*14b0*/  UIADD3 UR4, UPT, UPT, UR4, 0x4, URZ ;  /* 0x0000000404047890 */ /* 0x000fe4000fffe0ff */
[----:B------:R-:W-:Y:S01]  /*14c0*/  ISETP.NE.AND P0, PT, R6, RZ, PT ;  /* 0x000000ff0600720c */ /* 0x000fe20003f05270 */
[----:B0-----:R-:W-:-:S04]  /*14d0*/  IMAD R27, R26, R27, RZ ;  /* 0x0000001b1a1b7224 */ /* 0x001fc800078e02ff */
[----:B------:R-:W-:Y:S01]  /*14e0*/  IMAD R4, R27, 0x4, R4 ;  /* 0x000000041b047824 */ /* 0x000fe200078e0204 */
[-C--:B--2---:R-:W-:Y:S02]  /*14f0*/  DMUL R22, R22, R20.reuse ;  /* 0x0000001416167228 */ /* 0x084fe40000000000 */
[----:B---3--:R-:W-:-:S05]  /*1500*/  DMUL R24, R24, R20 ;  /* 0x0000001418187228 */ /* 0x008fca0000000000 */
[----:B------:R0:W-:Y:S04]  /*1510*/  STG.E.64 desc[UR8][R8.64], R22 ;  /* 0x0000001608007986 */ /* 0x0001e8000c101b08 */
[----:B------:R0:W-:Y:S01]  /*1520*/  STG.E.64 desc[UR8][R8.64+0x8], R24 ;  /* 0x0000081808007986 */ /* 0x0001e2000c101b08 */
[----:B------:R-:W-:Y:S05]  /*1530*/  @P0 BRA `(.L_x_18) ;  /* 0xfffffff400000947 */ /* 0x000fea000383ffff */
[----:B------:R-:W1:Y:S02]  /*1540*/  LDC R0, c[0x0][0x394] ;  /* 0x0000e500ff007b82 */ /* 0x000e640000000800 */
[----:B-1----:R-:W-:-:S07]  /*1550*/  LOP3.LUT R7, R0, 0xfffffffc, RZ, 0xc0, !PT ;  /* 0xfffffffc00077812 */ /* 0x002fce00078ec0ff */
.L_x_4:
[----:B------:R-:W-:-:S13]  /*1560*/  LOP3.LUT P0, R0, R0, 0x3, RZ, 0xc0, !PT ;  /* 0x0000000300007812 */ /* 0x000fda000780c0ff */
[----:B------:R-:W-:Y:S05]  /*1570*/  @!P0 EXIT ;  /* 0x000000000000894d */ /* 0x000fea0003800000 */
[----:B------:R-:W-:-:S13]  /*1580*/  ISETP.NE.AND P0, PT, R0, 0x1, PT ;  /* 0x000000010000780c */ /* 0x000fda0003f05270 */
[----:B------:R-:W-:Y:S05]  /*1590*/  @!P0 BRA `(.L_x_19) ;  /* 0x0000000400808947 */ /* 0x000fea0003800000 */
[----:B------:R-:W1:Y:S01]  /*15a0*/  LDCU UR5, c[0x0][0x3a0] ;  /* 0x00007400ff0577ac */ /* 0x000e620008000800 */
[----:B------:R-:W-:Y:S01]  /*15b0*/  DSETP.NEU.AND P0, PT, R18, RZ, PT ;  /* 0x000000ff1200722a */ /* 0x000fe20003f0d000 */
[----:B------:R-:W-:Y:S01]  /*15c0*/  BSSY.RECONVERGENT B1, `(.L_x_20) ;  /* 0x0000025000017945 */ /* 0x000fe20003800200 */
[----:B------:R-:W-:Y:S01]  /*15d0*/  DSETP.EQ.AND P2, PT, R16, RZ, PT ;  /* 0x000000ff1000722a */ /* 0x000fe20003f42000 */
[----:B------:R-:W2:Y:S01]  /*15e0*/  LDCU UR4, c[0x0][0x388] ;  /* 0x00007100ff0477ac */ /* 0x000ea20008000800 */
[----:B-1----:R-:W-:-:S04]  /*15f0*/  VIADD R6, R7, UR5 ;  /* 0x0000000507067c36 */ /* 0x002fc80008000000 */
[----:B--2---:R-:W-:Y:S01]  /*1600*/  VIADD R0, R6, -UR4 ;  /* 0x8000000406007c36 */ /* 0x004fe20008000000 */
[----:B------:R-:W-:Y:S01]  /*1610*/  I2F.F64 R20, R6 ;  /* 0x0000000600147312 */ /* 0x000fe20000201c00 */
[----:B------:R-:W-:-:S06]  /*1620*/  USHF.R.U32.HI UR4, URZ, 0x1, UR4 ;  /* 0x00000001ff047899 */ /* 0x000fcc0008011604 */
[----:B------:R-:W-:Y:S01]  /*1630*/  ISETP.GT.AND P1, PT, R6, UR4, PT ;  /* 0x0000000406007c0c */ /* 0x000fe2000bf24270 */
[----:B0-----:R-:W0:Y:S03]  /*1640*/  I2F.F64.U32 R8, R0 ;  /* 0x0000000000087312 */ /* 0x001e260000201800 */
[----:B0-----:R-:W-:Y:S02]  /*1650*/  FSEL R20, R8, R20, P1 ;  /* 0x0000001408147208 */ /* 0x001fe40000800000 */
        /* <DEDUP_REMOVED lines=26> */
.L_x_22:
[----:B------:R-:W-:Y:S05]  /*1800*/  BSYNC.RECONVERGENT B2 ;  /* 0x0000000000027941 */ /* 0x000fea0003800200 */
.L_x_21:
[----:B------:R-:W-:Y:S05]  /*1810*/  BSYNC.RECONVERGENT B1 ;  /* 0x0000000000017941 */ /* 0x000fea0003800200 */
.L_x_20:
[----:B------:R-:W0:Y:S01]  /*1820*/  LDC.64 R30, c[0x0][0x380] ;  /* 0x0000e000ff1e7b82 */ /* 0x000e220000000a00 */
[----:B------:R-:W1:Y:S01]  /*1830*/  LDCU UR5, c[0x0][0x388] ;  /* 0x00007100ff0577ac */ /* 0x000e620008000800 */
[----:B0-----:R-:W-:-:S05]  /*1840*/  IMAD.WIDE R30, R4, 0x10, R30 ;  /* 0x00000010041e7825 */ /* 0x001fca00078e021e */
[----:B------:R-:W2:Y:S04]  /*1850*/  LDG.E.64 R24, desc[UR8][R30.64] ;  /* 0x000000081e187981 */ /* 0x000ea8000c1e1b00 */
[----:B------:R-:W3:Y:S01]  /*1860*/  LDG.E.64 R22, desc[UR8][R30.64+0x8] ;  /* 0x000008081e167981 */ /* 0x000ee2000c1e1b00 */
[----:B------:R-:W-:Y:S01]  /*1870*/  VIADD R6, R6, 0x1 ;  /* 0x0000000106067836 */ /* 0x000fe20000000000 */
[----:B------:R-:W-:Y:S03]  /*1880*/  BSSY.RECONVERGENT B1, `(.L_x_23) ;  /* 0x0000026000017945 */ /* 0x000fe60003800200 */
[C---:B-1----:R-:W-:Y:S01]  /*1890*/  VIADD R26, R6.reuse, -UR5 ;  /* 0x80000005061a7c36 */ /* 0x042fe20008000000 */
[----:B------:R-:W-:Y:S01]  /*18a0*/  I2F.F64 R20, R6 ;  /* 0x0000000600147312 */ /* 0x000fe20000201c00 */
[----:B------:R-:W-:-:S07]  /*18b0*/  ISETP.GT.AND P1, PT, R6, UR4, PT ;  /* 0x0000000406007c0c */ /* 0x000fce000bf24270 */
[----:B------:R-:W0:Y:S02]  /*18c0*/  I2F.F64.U32 R26, R26 ;  /* 0x0000001a001a7312 */ /* 0x000e240000201800 */
[----:B0-----:R-:W-:Y:S02]  /*18d0*/  FSEL R20, R26, R20, P1 ;  /* 0x000000141a147208 */ /* 0x001fe40000800000 */
        /* <DEDUP_REMOVED lines=12> */
[----:B0-----:R-:W-:Y:S01]  /*19a0*/  DFMA R24, R8, R8, R12 ;  /* 0x000000080818722b */ /* 0x001fe2000000000c */
        /* <DEDUP_REMOVED lines=18> */
.L_x_25:
[----:B------:R-:W-:Y:S05]  /*1ad0*/  BSYNC.RECONVERGENT B2 ;  /* 0x0000000000027941 */ /* 0x000fea0003800200 */
.L_x_24:
[----:B------:R-:W-:Y:S05]  /*1ae0*/  BSYNC.RECONVERGENT B1 ;  /* 0x0000000000017941 */ /* 0x000fea0003800200 */
.L_x_23:
[----:B------:R-:W0:Y:S02]  /*1af0*/  LDC.64 R20, c[0x0][0x398] ;  /* 0x0000e600ff147b82 */ /* 0x000e240000000a00 */
[----:B0-----:R-:W-:-:S04]  /*1b00*/  IMAD R25, R20, R21, RZ ;  /* 0x0000001514197224 */ /* 0x001fc800078e02ff */
[----:B------:R-:W-:-:S05]  /*1b10*/  IMAD.WIDE R30, R25, 0x10, R30 ;  /* 0x00000010191e7825 */ /* 0x000fca00078e021e */
[----:B------:R-:W2:Y:S04]  /*1b20*/  LDG.E.64 R20, desc[UR8][R30.64] ;  /* 0x000000081e147981 */ /* 0x000ea8000c1e1b00 */
[----:B------:R-:W3:Y:S01]  /*1b30*/  LDG.E.64 R22, desc[UR8][R30.64+0x8] ;  /* 0x000008081e167981 */ /* 0x000ee2000c1e1b00 */
[----:B------:R-:W-:Y:S02]  /*1b40*/  IMAD R4, R25, 0x2, R4 ;  /* 0x0000000219047824 */ /* 0x000fe400078e0204 */
[----:B------:R-:W-:Y:S01]  /*1b50*/  VIADD R7, R7, 0x2 ;  /* 0x0000000207077836 */ /* 0x000fe20000000000 */
[-C--:B--2---:R-:W-:Y:S02]  /*1b60*/  DMUL R20, R20, R8.reuse ;  /* 0x0000000814147228 */ /* 0x084fe40000000000 */
[----:B---3--:R-:W-:-:S05]  /*1b70*/  DMUL R22, R22, R8 ;  /* 0x0000000816167228 */ /* 0x008fca0000000000 */
[----:B------:R1:W-:Y:S04]  /*1b80*/  STG.E.64 desc[UR8][R30.64], R20 ;  /* 0x000000141e007986 */ /* 0x0003e8000c101b08 */
[----:B------:R1:W-:Y:S02]  /*1b90*/  STG.E.64 desc[UR8][R30.64+0x8], R22 ;  /* 0x000008161e007986 */ /* 0x0003e4000c101b08 */
.L_x_19:
[----:B------:R-:W2:Y:S02]  /*1ba0*/  LDC R0, c[0x0][0x394] ;  /* 0x0000e500ff007b82 */ /* 0x000ea40000000800 */
[----:B--2---:R-:W-:-:S04]  /*1bb0*/  LOP3.LUT R0, R0, 0x1, RZ, 0xc0, !PT ;  /* 0x0000000100007812 */ /* 0x004fc800078ec0ff */
[----:B------:R-:W-:-:S13]  /*1bc0*/  ISETP.NE.U32.AND P0, PT, R0, 0x1, PT ;  /* 0x000000010000780c */ /* 0x000fda0003f05070 */
[----:B------:R-:W-:Y:S05]  /*1bd0*/  @P0 EXIT ;  /* 0x000000000000094d */ /* 0x000fea0003800000 */
[----:B------:R-:W2:Y:S01]  /*1be0*/  LDCU UR5, c[0x0][0x3a0] ;  /* 0x00007400ff0577ac */ /* 0x000ea20008000800 */
[----:B------:R-:W-:Y:S01]  /*1bf0*/  DSETP.NEU.AND P0, PT, R18, RZ, PT ;  /* 0x000000ff1200722a */ /* 0x000fe20003f0d000 */
[----:B------:R-:W-:Y:S01]  /*1c00*/  BSSY.RECONVERGENT B1, `(.L_x_26) ;  /* 0x0000026000017945 */ /* 0x000fe20003800200 */
[----:B------:R-:W1:Y:S01]  /*1c10*/  LDCU UR4, c[0x0][0x388] ;  /* 0x00007100ff0477ac */ /* 0x000e620008000800 */
[----:B--2---:R-:W-:-:S04]  /*1c20*/  VIADD R0, R7, UR5 ;  /* 0x0000000507007c36 */ /* 0x004fc80008000000 */
[----:B-1----:R-:W-:Y:S01]  /*1c30*/  VIADD R20, R0, -UR4 ;  /* 0x8000000400147c36 */ /* 0x002fe20008000000 */
[----:B0-----:R-:W-:Y:S01]  /*1c40*/  I2F.F64 R8, R0 ;  /* 0x0000000000087312 */ /* 0x001fe20000201c00 */
[----:B------:R-:W-:-:S06]  /*1c50*/  USHF.R.U32.HI UR4, URZ, 0x1, UR4 ;  /* 0x00000001ff047899 */ /* 0x000fcc0008011604 */
[----:B------:R-:W-:Y:S01]  /*1c60*/  ISETP.GT.AND P1, PT, R0, UR4, PT ;  /* 0x0000000400007c0c */ /* 0x000fe2000bf24270 */
[----:B------:R-:W0:Y:S03]  /*1c70*/  I2F.F64.U32 R6, R20 ;  /* 0x0000001400067312 */ /* 0x000e260000201800 */
[----:B0-----:R-:W-:Y:S02]  /*1c80*/  FSEL R6, R6, R8, P1 ;  /* 0x0000000806067208 */ /* 0x001fe40000800000 */
[----:B------:R-:W-:Y:S01]  /*1c90*/  FSEL R7, R7, R9, P1 ;  /* 0x0000000907077208 */ /* 0x000fe20000800000 */
[----:B------:R-:W-:-:S05]  /*1ca0*/  DSETP.EQ.AND P1, PT, R16, RZ, PT ;  /* 0x000000ff1000722a */ /* 0x000fca0003f22000 */
[C---:B------:R-:W-:Y:S02]  /*1cb0*/  DSETP.EQ.AND P0, PT, R6.reuse, RZ, !P0 ;  /* 0x000000ff0600722a */ /* 0x040fe40004702000 */
[----:B------:R-:W-:Y:S01]  /*1cc0*/  DMUL R6, R6, R2 ;  /* 0x0000000206067228 */ /* 0x000fe20000000000 */
[----:B------:R-:W-:-:S11]  /*1cd0*/  CS2R R2, SRZ ;  /* 0x0000000000027805 */ /* 0x000fd6000001ff00 */
[----:B------:R-:W-:Y:S05]  /*1ce0*/  @P0 BRA P1, `(.L_x_27) ;  /* 0x00000000005c0947 */ /* 0x000fea0000800000 */
[----:B------:R-:W-:Y:S01]  /*1cf0*/  DFMA R12, R6, R6, R12 ;  /* 0x00000006060c722b */ /* 0x000fe2000000000c */
[----:B------:R-:W-:Y:S01]  /*1d00*/  IMAD.MOV.U32 R2, RZ, RZ, 0x1 ;  /* 0x00000001ff027424 */ /* 0x000fe200078e00ff */
[----:B------:R-:W-:Y:S01]  /*1d10*/  FSETP.GEU.AND P1, PT, |R5|, 6.5827683646048100446e-37, PT ;  /* 0x036000000500780b */ /* 0x000fe20003f2e200 */
[----:B------:R-:W-:Y:S05]  /*1d20*/  BSSY.RECONVERGENT B2, `(.L_x_27) ;  /* 0x0000013000027945 */ /* 0x000fea0003800200 */
        /* <DEDUP_REMOVED lines=18> */
.L_x_28:
[----:B------:R-:W-:Y:S05]  /*1e50*/  BSYNC.RECONVERGENT B2 ;  /* 0x0000000000027941 */ /* 0x000fea0003800200 */
.L_x_27:
[----:B------:R-:W-:Y:S05]  /*1e60*/  BSYNC.RECONVERGENT B1 ;  /* 0x0000000000017941 */ /* 0x000fea0003800200 */
.L_x_26:
[----:B------:R-:W0:Y:S02]  /*1e70*/  LDC.64 R6, c[0x0][0x380] ;  /* 0x0000e000ff067b82 */ /* 0x000e240000000a00 */
[----:B0-----:R-:W-:-:S05]  /*1e80*/  IMAD.WIDE R4, R4, 0x10, R6 ;  /* 0x0000001004047825 */ /* 0x001fca00078e0206 */
[----:B------:R-:W2:Y:S04]  /*1e90*/  LDG.E.64 R6, desc[UR8][R4.64] ;  /* 0x0000000804067981 */ /* 0x000ea8000c1e1b00 */
[----:B------:R-:W3:Y:S01]  /*1ea0*/  LDG.E.64 R8, desc[UR8][R4.64+0x8] ;  /* 0x0000080804087981 */ /* 0x000ee2000c1e1b00 */
[-C--:B--2---:R-:W-:Y:S02]  /*1eb0*/  DMUL R6, R6, R2.reuse ;  /* 0x0000000206067228 */ /* 0x084fe40000000000 */
[----:B---3--:R-:W-:-:S05]  /*1ec0*/  DMUL R8, R8, R2 ;  /* 0x0000000208087228 */ /* 0x008fca0000000000 */
[----:B------:R-:W-:Y:S04]  /*1ed0*/  STG.E.64 desc[UR8][R4.64], R6 ;  /* 0x0000000604007986 */ /* 0x000fe8000c101b08 */
[----:B------:R-:W-:Y:S01]  /*1ee0*/  STG.E.64 desc[UR8][R4.64+0x8], R8 ;  /* 0x0000080804007986 */ /* 0x000fe2000c101b08 */
[----:B------:R-:W-:Y:S05]  /*1ef0*/  EXIT ;  /* 0x000000000000794d */ /* 0x000fea0003800000 */
        .weak           $__internal_0_$__cuda_sm20_dblrcp_rn_slowpath_v3
        .type           $__internal_0_$__cuda_sm20_dblrcp_rn_slowpath_v3,@function
        .size           $__internal_0_$__cuda_sm20_dblrcp_rn_slowpath_v3,($__internal_1_$__cuda_sm20_div_rn_f64_full - $__internal_0_$__cuda_sm20_dblrcp_rn_slowpath_v3)
$__internal_0_$__cuda_sm20_dblrcp_rn_slowpath_v3:
[----:B------:R-:W-:-:S14]  /*1f00*/  DSETP.GTU.AND P0, PT, |R10|, +INF , PT ;  /* 0x7ff000000a00742a */ /* 0x000fdc0003f0c200 */
[----:B------:R-:W-:Y:S05]  /*1f10*/  @P0 BRA `(.L_x_29) ;  /* 0x00000000007c0947 */ /* 0x000fea0003800000 */
[----:B------:R-:W-:-:S05]  /*1f20*/  LOP3.LUT R5, R11, 0x7fffffff, RZ, 0xc0, !PT ;  /* 0x7fffffff0b057812 */ /* 0x000fca00078ec0ff */
[----:B------:R-:W-:-:S05]  /*1f30*/  VIADD R12, R5, 0xffffffff ;  /* 0xffffffff050c7836 */ /* 0x000fca0000000000 */
[----:B------:R-:W-:-:S13]  /*1f40*/  ISETP.GE.U32.AND P0, PT, R12, 0x7fefffff, PT ;  /* 0x7fefffff0c00780c */ /* 0x000fda0003f06070 */
[----:B------:R-:W-:Y:S01]  /*1f50*/  @P0 LOP3.LUT R13, R11, 0x7ff00000, RZ, 0x3c, !PT ;  /* 0x7ff000000b0d0812 */ /* 0x000fe200078e3cff */
[----:B------:R-:W-:Y:S01]  /*1f60*/  @P0 IMAD.MOV.U32 R12, RZ, RZ, RZ ;  /* 0x000000ffff0c0224 */ /* 0x000fe200078e00ff */
[----:B------:R-:W-:Y:S06]  /*1f70*/  @P0 BRA `(.L_x_30) ;  /* 0x00000000006c0947 */ /* 0x000fec0003800000 */
[----:B------:R-:W-:-:S13]  /*1f80*/  ISETP.GE.U32.AND P0, PT, R5, 0x1000001, PT ;  /* 0x010000010500780c */ /* 0x000fda0003f06070 */
[----:B------:R-:W-:Y:S05]  /*1f90*/  @!P0 BRA `(.L_x_31) ;  /* 0x0000000000348947 */ /* 0x000fea0003800000 */
[----:B------:R-:W-:Y:S02]  /*1fa0*/  VIADD R13, R11, 0xc0200000 ;  /* 0xc02000000b0d7836 */ /* 0x000fe40000000000 */
[----:B------:R-:W-:Y:S02]  /*1fb0*/  IMAD.MOV.U32 R12, RZ, RZ, R10 ;  /* 0x000000ffff0c7224 */ /* 0x000fe400078e000a */
[----:B------:R-:W0:Y:S04]  /*1fc0*/  MUFU.RCP64H R15, R13 ;  /* 0x0000000d000f7308 */ /* 0x000e280000001800 */
[----:B0-----:R-:W-:-:S08]  /*1fd0*/  DFMA R20, -R12, R14, 1 ;  /* 0x3ff000000c14742b */ /* 0x001fd0000000010e */
[----:B------:R-:W-:-:S08]  /*1fe0*/  DFMA R20, R20, R20, R20 ;  /* 0x000000141414722b */ /* 0x000fd00000000014 */
[----:B------:R-:W-:-:S08]  /*1ff0*/  DFMA R20, R14, R20, R14 ;  /* 0x000000140e14722b */ /* 0x000fd0000000000e */
[----:B------:R-:W-:-:S08]  /*2000*/  DFMA R14, -R12, R20, 1 ;  /* 0x3ff000000c0e742b */ /* 0x000fd00000000114 */
[----:B------:R-:W-:-:S08]  /*2010*/  DFMA R14, R20, R14, R20 ;  /* 0x0000000e140e722b */ /* 0x000fd00000000014 */
[----:B------:R-:W-:-:S08]  /*2020*/  DMUL R14, R14, 2.2250738585072013831e-308 ;  /* 0x001000000e0e7828 */ /* 0x000fd00000000000 */
[----:B------:R-:W-:-:S08]  /*2030*/  DFMA R10, -R10, R14, 1 ;  /* 0x3ff000000a0a742b */ /* 0x000fd0000000010e */
[----:B------:R-:W-:-:S08]  /*2040*/  DFMA R10, R10, R10, R10 ;  /* 0x0000000a0a0a722b */ /* 0x000fd0000000000a */
[----:B------:R-:W-:Y:S01]  /*2050*/  DFMA R12, R14, R10, R14 ;  /* 0x0000000a0e0c722b */ /* 0x000fe2000000000e */
[----:B------:R-:W-:Y:S10]  /*2060*/  BRA `(.L_x_30) ;  /* 0x0000000000307947 */ /* 0x000ff40003800000 */
.L_x_31:
[----:B------:R-:W-:Y:S01]  /*2070*/  DMUL R10, R10, 8.11296384146066816958e+31 ;  /* 0x469000000a0a7828 */ /* 0x000fe20000000000 */
[----:B------:R-:W-:-:S05]  /*2080*/  IMAD.MOV.U32 R12, RZ, RZ, R14 ;  /* 0x000000ffff0c7224 */ /* 0x000fca00078e000e */
[----:B------:R-:W0:Y:S02]  /*2090*/  MUFU.RCP64H R13, R11 ;  /* 0x0000000b000d7308 */ /* 0x000e240000001800 */
[----:B0-----:R-:W-:-:S08]  /*20a0*/  DFMA R14, -R10, R12, 1 ;  /* 0x3ff000000a0e742b */ /* 0x001fd0000000010c */
[----:B------:R-:W-:-:S08]  /*20b0*/  DFMA R14, R14, R14, R14 ;  /* 0x0000000e0e0e722b */ /* 0x000fd0000000000e */
[----:B------:R-:W-:-:S08]  /*20c0*/  DFMA R14, R12, R14, R12 ;  /* 0x0000000e0c0e722b */ /* 0x000fd0000000000c */
[----:B------:R-:W-:-:S08]  /*20d0*/  DFMA R12, -R10, R14, 1 ;  /* 0x3ff000000a0c742b */ /* 0x000fd0000000010e */
[----:B------:R-:W-:-:S08]  /*20e0*/  DFMA R12, R14, R12, R14 ;  /* 0x0000000c0e0c722b */ /* 0x000fd0000000000e */
[----:B------:R-:W-:Y:S01]  /*20f0*/  DMUL R12, R12, 8.11296384146066816958e+31 ;  /* 0x469000000c0c7828 */ /* 0x000fe20000000000 */
[----:B------:R-:W-:Y:S10]  /*2100*/  BRA `(.L_x_30) ;  /* 0x0000000000087947 */ /* 0x000ff40003800000 */
.L_x_29:
[----:B------:R-:W-:Y:S01]  /*2110*/  LOP3.LUT R13, R11, 0x80000, RZ, 0xfc, !PT ;  /* 0x000800000b0d7812 */ /* 0x000fe200078efcff */
[----:B------:R-:W-:-:S07]  /*2120*/  IMAD.MOV.U32 R12, RZ, RZ, R10 ;  /* 0x000000ffff0c7224 */ /* 0x000fce00078e000a */
.L_x_30:
[----:B------:R-:W-:Y:S02]  /*2130*/  IMAD.MOV.U32 R10, RZ, RZ, R0 ;  /* 0x000000ffff0a7224 */ /* 0x000fe400078e0000 */
[----:B------:R-:W-:Y:S02]  /*2140*/  IMAD.MOV.U32 R11, RZ, RZ, 0x0 ;  /* 0x00000000ff0b7424 */ /* 0x000fe400078e00ff */
[----:B------:R-:W-:Y:S02]  /*2150*/  IMAD.MOV.U32 R14, RZ, RZ, R12 ;  /* 0x000000ffff0e7224 */ /* 0x000fe400078e000c */
[----:B------:R-:W-:Y:S01]  /*2160*/  IMAD.MOV.U32 R15, RZ, RZ, R13 ;  /* 0x000000ffff0f7224 */ /* 0x000fe200078e000d */
[----:B------:R-:W-:Y:S06]  /*2170*/  RET.REL.NODEC R10 `(_Z22_fourier_filter_kernelPA2_d4dim3S1_S1_d) ;  /* 0xffffffdc0aa07950 */ /* 0x000fec0003c3ffff */
        .weak           $__internal_1_$__cuda_sm20_div_rn_f64_full
        .type           $__internal_1_$__cuda_sm20_div_rn_f64_full,@function
        .size           $__internal_1_$__cuda_sm20_div_rn_f64_full,(.L_x_39 - $__internal_1_$__cuda_sm20_div_rn_f64_full)
$__internal_1_$__cuda_sm20_div_rn_f64_full:
[----:B------:R-:W-:Y:S01]  /*2180*/  FSETP.GEU.AND P3, PT, |R21|, 1.469367938527859385e-39, PT ;  /* 0x001000001500780b */ /* 0x000fe20003f6e200 */
[----:B------:R-:W-:Y:S01]  /*2190*/  IMAD.MOV.U32 R32, RZ, RZ, 0x1ca00000 ;  /* 0x1ca00000ff207424 */ /* 0x000fe200078e00ff */
[C---:B------:R-:W-:Y:S01]  /*21a0*/  FSETP.GEU.AND P1, PT, |R25|.reuse, 1.469367938527859385e-39, PT ;  /* 0x001000001900780b */ /* 0x040fe20003f2e200 */
[----:B------:R-:W-:Y:S01]  /*21b0*/  IMAD.MOV.U32 R36, RZ, RZ, 0x1 ;  /* 0x00000001ff247424 */ /* 0x000fe200078e00ff */
[----:B------:R-:W-:Y:S01]  /*21c0*/  LOP3.LUT R22, R25, 0x800fffff, RZ, 0xc0, !PT ;  /* 0x800fffff19167812 */ /* 0x000fe200078ec0ff */
[----:B------:R-:W-:Y:S01]  /*21d0*/  BSSY.RECONVERGENT B0, `(.L_x_32) ;  /* 0x0000052000007945 */ /* 0x000fe20003800200 */
[----:B------:R-:W-:Y:S02]  /*21e0*/  LOP3.LUT R9, R21, 0x7ff00000, RZ, 0xc0, !PT ;  /* 0x7ff0000015097812 */ /* 0x000fe400078ec0ff */
[----:B------:R-:W-:Y:S01]  /*21f0*/  LOP3.LUT R23, R22, 0x3ff00000, RZ, 0xfc, !PT ;  /* 0x3ff0000016177812 */ /* 0x000fe200078efcff */
[----:B------:R-:W-:Y:S01]  /*2200*/  IMAD.MOV.U32 R22, RZ, RZ, R24 ;  /* 0x000000ffff167224 */ /* 0x000fe200078e0018 */
[----:B------:R-:W-:Y:S01]  /*2210*/  LOP3.LUT R34, R25, 0x7ff00000, RZ, 0xc0, !PT ;  /* 0x7ff0000019227812 */ /* 0x000fe200078ec0ff */
[----:B------:R-:W-:-:S02]  /*2220*/  IMAD.MOV.U32 R33, RZ, RZ, R9 ;  /* 0x000000ffff217224 */ /* 0x000fc400078e0009 */
[----:B------:R-:W-:Y:S01]  /*2230*/  @!P3 LOP3.LUT R26, R25, 0x7ff00000, RZ, 0xc0, !PT ;  /* 0x7ff00000191ab812 */ /* 0x000fe200078ec0ff */
[----:B------:R-:W-:Y:S01]  /*2240*/  @!P3 IMAD.MOV.U32 R28, RZ, RZ, RZ ;  /* 0x000000ffff1cb224 */ /* 0x000fe200078e00ff */
[----:B------:R-:W-:Y:S01]  /*2250*/  @!P1 DMUL R22, R24, 8.98846567431157953865e+307 ;  /* 0x7fe0000018169828 */ /* 0x000fe20000000000 */
[C---:B------:R-:W-:Y:S02]  /*2260*/  ISETP.GE.U32.AND P2, PT, R9.reuse, R34, PT ;  /* 0x000000220900720c */ /* 0x040fe40003f46070 */
[----:B------:R-:W-:Y:S02]  /*2270*/  @!P3 ISETP.GE.U32.AND P4, PT, R9, R26, PT ;  /* 0x0000001a0900b20c */ /* 0x000fe40003f86070 */
[C---:B------:R-:W-:Y:S01]  /*2280*/  SEL R27, R32.reuse, 0x63400000, !P2 ;  /* 0x63400000201b7807 */ /* 0x040fe20005000000 */
[----:B------:R-:W0:Y:S01]  /*2290*/  MUFU.RCP64H R37, R23 ;  /* 0x0000001700257308 */ /* 0x000e220000001800 */
[----:B------:R-:W-:Y:S02]  /*22a0*/  @!P3 SEL R29, R32, 0x63400000, !P4 ;  /* 0x63400000201db807 */ /* 0x000fe40006000000 */
[----:B------:R-:W-:-:S02]  /*22b0*/  LOP3.LUT R27, R27, 0x800fffff, R21, 0xf8, !PT ;  /* 0x800fffff1b1b7812 */ /* 0x000fc400078ef815 */
[----:B------:R-:W-:Y:S02]  /*22c0*/  @!P3 LOP3.LUT R26, R29, 0x80000000, R21, 0xf8, !PT ;  /* 0x800000001d1ab812 */ /* 0x000fe400078ef815 */
[----:B------:R-:W-:Y:S02]  /*22d0*/  @!P1 LOP3.LUT R34, R23, 0x7ff00000, RZ, 0xc0, !PT ;  /* 0x7ff0000017229812 */ /* 0x000fe400078ec0ff */
[----:B------:R-:W-:Y:S01]  /*22e0*/  @!P3 LOP3.LUT R29, R26, 0x100000, RZ, 0xfc, !PT ;  /* 0x001000001a1db812 */ /* 0x000fe200078efcff */
[----:B------:R-:W-:-:S06]  /*22f0*/  IMAD.MOV.U32 R26, RZ, RZ, R20 ;  /* 0x000000ffff1a7224 */ /* 0x000fcc00078e0014 */
[----:B------:R-:W-:Y:S02]  /*2300*/  @!P3 DFMA R26, R26, 2, -R28 ;  /* 0x400000001a1ab82b */ /* 0x000fe4000000081c */
[----:B0-----:R-:W-:-:S08]  /*2310*/  DFMA R28, R36, -R22, 1 ;  /* 0x3ff00000241c742b */ /* 0x001fd00000000816 */
[----:B------:R-:W-:Y:S01]  /*2320*/  DFMA R28, R28, R28, R28 ;  /* 0x0000001c1c1c722b */ /* 0x000fe2000000001c */
[----:B------:R-:W-:-:S05]  /*2330*/  @!P3 LOP3.LUT R33, R27, 0x7ff00000, RZ, 0xc0, !PT ;  /* 0x7ff000001b21b812 */ /* 0x000fca00078ec0ff */
[----:B------:R-:W-:Y:S02]  /*2340*/  VIADD R35, R33, 0xffffffff ;  /* 0xffffffff21237836 */ /* 0x000fe40000000000 */
[----:B------:R-:W-:-:S03]  /*2350*/  DFMA R36, R36, R28, R36 ;  /* 0x0000001c2424722b */ /* 0x000fc60000000024 */
[----:B------:R-:W-:Y:S01]  /*2360*/  ISETP.GT.U32.AND P1, PT, R35, 0x7feffffe, PT ;  /* 0x7feffffe2300780c */ /* 0x000fe20003f24070 */
[----:B------:R-:W-:-:S04]  /*2370*/  VIADD R35, R34, 0xffffffff ;  /* 0xffffffff22237836 */ /* 0x000fc80000000000 */
[----:B------:R-:W-:Y:S01]  /*2380*/  DFMA R38, R36, -R22, 1 ;  /* 0x3ff000002426742b */ /* 0x000fe20000000816 */
[----:B------:R-:W-:-:S07]  /*2390*/  ISETP.GT.U32.OR P1, PT, R35, 0x7feffffe, P1 ;  /* 0x7feffffe2300780c */ /* 0x000fce0000f24470 */
[----:B------:R-:W-:-:S08]  /*23a0*/  DFMA R38, R36, R38, R36 ;  /* 0x000000262426722b */ /* 0x000fd00000000024 */
[----:B------:R-:W-:-:S08]  /*23b0*/  DMUL R36, R38, R26 ;  /* 0x0000001a26247228 */ /* 0x000fd00000000000 */
[----:B------:R-:W-:-:S08]  /*23c0*/  DFMA R28, R36, -R22, R26 ;  /* 0x80000016241c722b */ /* 0x000fd0000000001a */
[----:B------:R-:W-:Y:S01]  /*23d0*/  DFMA R28, R38, R28, R36 ;  /* 0x0000001c261c722b */ /* 0x000fe20000000024 */
[----:B------:R-:W-:Y:S10]  /*23e0*/  @P1 BRA `(.L_x_33) ;  /* 0x00000000006c1947 */ /* 0x000ff40003800000 */
[----:B------:R-:W-:-:S04]  /*23f0*/  LOP3.LUT R20, R25, 0x7ff00000, RZ, 0xc0, !PT ;  /* 0x7ff0000019147812 */ /* 0x000fc800078ec0ff */
[CC--:B------:R-:W-:Y:S02]  /*2400*/  VIADDMNMX R21, R9.reuse, -R20.reuse, 0xb9600000, !PT ;  /* 0xb960000009157446 */ /* 0x0c0fe40007800914 */
[----:B------:R-:W-:Y:S02]  /*2410*/  ISETP.GE.U32.AND P1, PT, R9, R20, PT ;  /* 0x000000140900720c */ /* 0x000fe40003f26070 */
[----:B------:R-:W-:Y:S02]  /*2420*/  VIMNMX R21, PT, PT, R21, 0x46a00000, PT ;  /* 0x46a0000015157848 */ /* 0x000fe40003fe0100 */
[----:B------:R-:W-:-:S05]  /*2430*/  SEL R32, R32, 0x63400000, !P1 ;  /* 0x6340000020207807 */ /* 0x000fca0004800000 */
[----:B------:R-:W-:Y:S02]  /*2440*/  IMAD.IADD R21, R21, 0x1, -R32 ;  /* 0x0000000115157824 */ /* 0x000fe400078e0a20 */
[----:B------:R-:W-:Y:S02]  /*2450*/  IMAD.MOV.U32 R32, RZ, RZ, RZ ;  /* 0x000000ffff207224 */ /* 0x000fe400078e00ff */
[----:B------:R-:W-:-:S06]  /*2460*/  VIADD R33, R21, 0x7fe00000 ;  /* 0x7fe0000015217836 */ /* 0x000fcc0000000000 */
[----:B------:R-:W-:-:S10]  /*2470*/  DMUL R36, R28, R32 ;  /* 0x000000201c247228 */ /* 0x000fd40000000000 */
[----:B------:R-:W-:-:S13]  /*2480*/  FSETP.GTU.AND P1, PT, |R37|, 1.469367938527859385e-39, PT ;  /* 0x001000002500780b */ /* 0x000fda0003f2c200 */
[----:B------:R-:W-:Y:S05]  /*2490*/  @P1 BRA `(.L_x_34) ;  /* 0x0000000000941947 */ /* 0x000fea0003800000 */
[----:B------:R-:W-:Y:S01]  /*24a0*/  DFMA R22, R28, -R22, R26 ;  /* 0x800000161c16722b */ /* 0x000fe2000000001a */
[----:B------:R-:W-:-:S09]  /*24b0*/  IMAD.MOV.U32 R32, RZ, RZ, RZ ;  /* 0x000000ffff207224 */ /* 0x000fd200078e00ff */
[C---:B------:R-:W-:Y:S02]  /*24c0*/  FSETP.NEU.AND P1, PT, R23.reuse, RZ, PT ;  /* 0x000000ff1700720b */ /* 0x040fe40003f2d000 */
[----:B------:R-:W-:-:S04]  /*24d0*/  LOP3.LUT R24, R23, 0x80000000, R25, 0x48, !PT ;  /* 0x8000000017187812 */ /* 0x000fc800078e4819 */
[----:B------:R-:W-:-:S07]  /*24e0*/  LOP3.LUT R33, R24, R33, RZ, 0xfc, !PT ;  /* 0x0000002118217212 */ /* 0x000fce00078efcff */
[----:B------:R-:W-:Y:S05]  /*24f0*/  @!P1 BRA `(.L_x_34) ;  /* 0x00000000007c9947 */ /* 0x000fea0003800000 */
[----:B------:R-:W-:Y:S01]  /*2500*/  IMAD.MOV R23, RZ, RZ, -R21 ;  /* 0x000000ffff177224 */ /* 0x000fe200078e0a15 */
[----:B------:R-:W-:Y:S01]  /*2510*/  IADD3 R21, PT, PT, -R21, -0x43300000, RZ ;  /* 0xbcd0000015157810 */ /* 0x000fe20007ffe1ff */
[----:B------:R-:W-:-:S06]  /*2520*/  IMAD.MOV.U32 R22, RZ, RZ, RZ ;  /* 0x000000ffff167224 */ /* 0x000fcc00078e00ff */
[----:B------:R-:W-:Y:S02]  /*2530*/  DFMA R22, R36, -R22, R28 ;  /* 0x800000162416722b */ /* 0x000fe4000000001c */
[----:B------:R-:W-:-:S08]  /*2540*/  DMUL.RP R28, R28, R32 ;  /* 0x000000201c1c7228 */ /* 0x000fd00000008000 */
[----:B------:R-:W-:Y:S02]  /*2550*/  FSETP.NEU.AND P1, PT, |R23|, R21, PT ;  /* 0x000000151700720b */ /* 0x000fe40003f2d200 */
[----:B------:R-:W-:Y:S02]  /*2560*/  LOP3.LUT R9, R29, R24, RZ, 0x3c, !PT ;  /* 0x000000181d097212 */ /* 0x000fe400078e3cff */
[----:B------:R-:W-:Y:S02]  /*2570*/  FSEL R36, R28, R36, !P1 ;  /* 0x000000241c247208 */ /* 0x000fe40004800000 */
[----:B------:R-:W-:Y:S01]  /*2580*/  FSEL R37, R9, R37, !P1 ;  /* 0x0000002509257208 */ /* 0x000fe20004800000 */
[----:B------:R-:W-:Y:S06]  /*2590*/  BRA `(.L_x_34) ;  /* 0x0000000000547947 */ /* 0x000fec0003800000 */
.L_x_33:
[----:B------:R-:W-:-:S14]  /*25a0*/  DSETP.NAN.AND P1, PT, R20, R20, PT ;  /* 0x000000141400722a */ /* 0x000fdc0003f28000 */
[----:B------:R-:W-:Y:S05]  /*25b0*/  @P1 BRA `(.L_x_35) ;  /* 0x0000000000441947 */ /* 0x000fea0003800000 */
[----:B------:R-:W-:-:S14]  /*25c0*/  DSETP.NAN.AND P1, PT, R24, R24, PT ;  /* 0x000000181800722a */ /* 0x000fdc0003f28000 */
[----:B------:R-:W-:Y:S05]  /*25d0*/  @P1 BRA `(.L_x_36) ;  /* 0x0000000000301947 */ /* 0x000fea0003800000 */
[----:B------:R-:W-:Y:S01]  /*25e0*/  ISETP.NE.AND P1, PT, R33, R34, PT ;  /* 0x000000222100720c */ /* 0x000fe20003f25270 */
[----:B------:R-:W-:Y:S02]  /*25f0*/  IMAD.MOV.U32 R36, RZ, RZ, 0x0 ;  /* 0x00000000ff247424 */ /* 0x000fe400078e00ff */
[----:B------:R-:W-:-:S10]  /*2600*/  IMAD.MOV.U32 R37, RZ, RZ, -0x80000 ;  /* 0xfff80000ff257424 */ /* 0x000fd400078e00ff */
[----:B------:R-:W-:Y:S05]  /*2610*/  @!P1 BRA `(.L_x_34) ;  /* 0x0000000000349947 */ /* 0x000fea0003800000 */
[----:B------:R-:W-:Y:S02]  /*2620*/  ISETP.NE.AND P1, PT, R33, 0x7ff00000, PT ;  /* 0x7ff000002100780c */ /* 0x000fe40003f25270 */
[----:B------:R-:W-:Y:S02]  /*2630*/  LOP3.LUT R37, R21, 0x80000000, R25, 0x48, !PT ;  /* 0x8000000015257812 */ /* 0x000fe400078e4819 */
[----:B------:R-:W-:-:S13]  /*2640*/  ISETP.EQ.OR P1, PT, R34, RZ, !P1 ;  /* 0x000000ff2200720c */ /* 0x000fda0004f22670 */
[----:B------:R-:W-:Y:S01]  /*2650*/  @P1 LOP3.LUT R9, R37, 0x7ff00000, RZ, 0xfc, !PT ;  /* 0x7ff0000025091812 */ /* 0x000fe200078efcff */
[----:B------:R-:W-:Y:S02]  /*2660*/  @!P1 IMAD.MOV.U32 R36, RZ, RZ, RZ ;  /* 0x000000ffff249224 */ /* 0x000fe400078e00ff */
[----:B------:R-:W-:Y:S02]  /*2670*/  @P1 IMAD.MOV.U32 R36, RZ, RZ, RZ ;  /* 0x000000ffff241224 */ /* 0x000fe400078e00ff */
[----:B------:R-:W-:Y:S01]  /*2680*/  @P1 IMAD.MOV.U32 R37, RZ, RZ, R9 ;  /* 0x000000ffff251224 */ /* 0x000fe200078e0009 */
[----:B------:R-:W-:Y:S06]  /*2690*/  BRA `(.L_x_34) ;  /* 0x0000000000147947 */ /* 0x000fec0003800000 */
.L_x_36:
[----:B------:R-:W-:Y:S01]  /*26a0*/  LOP3.LUT R37, R25, 0x80000, RZ, 0xfc, !PT ;  /* 0x0008000019257812 */ /* 0x000fe200078efcff */
[----:B------:R-:W-:Y:S01]  /*26b0*/  IMAD.MOV.U32 R36, RZ, RZ, R24 ;  /* 0x000000ffff247224 */ /* 0x000fe200078e0018 */
[----:B------:R-:W-:Y:S06]  /*26c0*/  BRA `(.L_x_34) ;  /* 0x0000000000087947 */ /* 0x000fec0003800000 */
.L_x_35:
[----:B------:R-:W-:Y:S01]  /*26d0*/  LOP3.LUT R37, R21, 0x80000, RZ, 0xfc, !PT ;  /* 0x0008000015257812 */ /* 0x000fe200078efcff */
[----:B------:R-:W-:-:S07]  /*26e0*/  IMAD.MOV.U32 R36, RZ, RZ, R20 ;  /* 0x000000ffff247224 */ /* 0x000fce00078e0014 */
.L_x_34:
[----:B------:R-:W-:Y:S05]  /*26f0*/  BSYNC.RECONVERGENT B0 ;  /* 0x0000000000007941 */ /* 0x000fea0003800200 */
.L_x_32:
[----:B------:R-:W-:Y:S02]  /*2700*/  IMAD.MOV.U32 R20, RZ, RZ, R0 ;  /* 0x000000ffff147224 */ /* 0x000fe400078e0000 */
[----:B------:R-:W-:Y:S02]  /*2710*/  IMAD.MOV.U32 R21, RZ, RZ, 0x0 ;  /* 0x00000000ff157424 */ /* 0x000fe400078e00ff */
[----:B------:R-:W-:Y:S02]  /*2720*/  IMAD.MOV.U32 R9, RZ, RZ, R37 ;  /* 0x000000ffff097224 */ /* 0x000fe400078e0025 */
[----:B------:R-:W-:Y:S05]  /*2730*/  RET.REL.NODEC R20 `(_Z22_fourier_filter_kernelPA2_d4dim3S1_S1_d) ;  /* 0xffffffd814307950 */ /* 0x000fea0003c3ffff */
.L_x_37:
[----:B------:R-:W-:-:S00]  /*2740*/  BRA `(.L_x_37) ;  /* 0xfffffffc00fc7947 */ /* 0x000fc0000383ffff */
[----:B------:R-:W-:-:S00]  /*2750*/  NOP ;  /* 0x0000000000007918 */ /* 0x000fc00000000000 */
        /* <DEDUP_REMOVED lines=10> */
.L_x_39:


//--------------------- .nv.shared.reserved.0     --------------------------
	.section	.nv.shared.reserved.0,"aw",@nobits
	.weak		__nv_reservedSMEM_offset_0_alias
	.size		__nv_reservedSMEM_offset_0_alias, 0, 64
	.other		__nv_reservedSMEM_offset_0_alias,@"STO_CUDA_RESERVED_SHARED STV_DEFAULT"
__nv_reservedSMEM_offset_0_alias:
	.zero		0
	.zero		64


//--------------------- .nv.constant0._Z22_fourier_filter_kernelPA2_d4dim3S1_S1_d --------------------------
	.section	.nv.constant0._Z22_fourier_filter_kernelPA2_d4dim3S1_S1_d,"a",@progbits
	.sectionflags	@""
	.align	4
.nv.constant0._Z22_fourier_filter_kernelPA2_d4dim3S1_S1_d:
	.zero		952


//--------------------- SYMBOLS --------------------------

	.type		.nv.reservedSmem.offset0,@object
	.size		.nv.reservedSmem.offset0,0x4
